def attn_fwd(
    Q,
    K,
    V,
    Out,
    Lse,
    sm_scale,
    stride_qz,
    stride_qh,
    stride_qm,
    stride_qk,
    stride_kz,
    stride_kh,
    stride_kn,
    stride_kk,
    stride_vz,
    stride_vh,
    stride_vn,
    stride_vk,
    stride_oz,
    stride_oh,
    stride_om,
    stride_ok,
    seqlen_q,
    seqlen_k,
    BLOCK_M: tl.constexpr,
    BLOCK_N: tl.constexpr,
    HEAD_DIM: tl.constexpr,
    CAUSAL: tl.constexpr,
):
    start_m = tl.program_id(0)
    off_hz = tl.program_id(1)
    q_off = off_hz * stride_qh
    k_off = off_hz * stride_kh
    v_off = off_hz * stride_vh
    offs_m = start_m * BLOCK_M + tl.arange(0, BLOCK_M)
    offs_d = tl.arange(0, HEAD_DIM)
    offs_n = tl.arange(0, BLOCK_N)
    q_ptrs = Q + q_off + offs_m[:, None] * stride_qm + offs_d[None, :] * stride_qk
    k_ptrs = K + k_off + offs_d[:, None] * stride_kk + offs_n[None, :] * stride_kn
    v_ptrs = V + v_off + offs_n[:, None] * stride_vn + offs_d[None, :] * stride_vk
    m_i = tl.full([BLOCK_M], float("-inf"), dtype=tl.float32)
    l_i = tl.zeros([BLOCK_M], dtype=tl.float32) + 1.0
    acc = tl.zeros([BLOCK_M, HEAD_DIM], dtype=tl.float32)
    q = tl.load(q_ptrs)
    acc, l_i, m_i = _attn_fwd_inner(
        acc,
        l_i,
        m_i,
        q,
        k_ptrs,
        v_ptrs,
        sm_scale,
        stride_kn,
        stride_vn,
        start_m,
        seqlen_k,
        BLOCK_M,
        BLOCK_N,
        HEAD_DIM,
        CAUSAL,
    )
    acc = acc / l_i[:, None]
    lse = m_i + tl.math.log2(l_i) / 1.4426950408889634
    o_ptrs = (
        Out
        + off_hz * stride_oh
        + offs_m[:, None] * stride_om
        + offs_d[None, :] * stride_ok
    )
    tl.store(o_ptrs, acc.to(Out.dtype.element_ty))
    tl.store(Lse + off_hz * seqlen_q + offs_m, lse)

# config = {"BLOCK_M": 128, "BLOCK_N": 128, "HEAD_DIM": 64, "arch": "sm_90", "causal": false, "dtype": "fp8e4m3", "num_stages": 3, "num_warps": 8}
# arch = sm_90


// ===== COMPILED SASS (sm_90a) =====

	.target	sm_90a

	.elftype	@"ET_EXEC"


//--------------------- .note.nv.tkinfo           --------------------------
	.section	.note.nv.tkinfo,"",@"SHT_NOTE"
	.sectionflags	@"SHF_NOTE_NV_TKINFO"
	.tkinfo
        /*0018*/ 	.word	0x00000002
        /*0030*/ 	.string	""
        /*0030*/ 	.string	"ptxas"
        /*0030*/ 	.string	"Cuda compilation tools, release 13.0, V13.0.88"
        /*0030*/ 	.string	"Build cuda_13.0.r13.0/compiler.36424714_0"
        /*0030*/ 	.string	"-v  -suppress-debug-info  -lineinfo  -arch sm_90a "



//--------------------- .note.nv.cuinfo           --------------------------
	.section	.note.nv.cuinfo,"",@"SHT_NOTE"
	.sectionflags	@"SHF_NOTE_NV_CUINFO"
        /*0018*/ 	.short	0x0002
        /*001a*/ 	.short	0x005a
        /*001c*/ 	.short	0x0082
	.zero		2


//--------------------- .nv.info                  --------------------------
	.section	.nv.info,"",@"SHT_CUDA_INFO"
	.align	4


	//----- nvinfo : EIATTR_REGCOUNT
	.align		4
        /*0000*/ 	.byte	0x04, 0x2f
        /*0002*/ 	.short	(.L_2 - .L_1)
	.align		4
.L_1:
        /*0004*/ 	.word	index@(attn_fwd)
        /*0008*/ 	.word	0x000000ff


	//----- nvinfo : EIATTR_FRAME_SIZE
	.align		4
.L_2:
        /*000c*/ 	.byte	0x04, 0x11
        /*000e*/ 	.short	(.L_4 - .L_3)
	.align		4
.L_3:
        /*0010*/ 	.word	index@(attn_fwd)
        /*0014*/ 	.word	0x00000068


	//----- nvinfo : EIATTR_MIN_STACK_SIZE
	.align		4
.L_4:
        /*0018*/ 	.byte	0x04, 0x12
        /*001a*/ 	.short	(.L_6 - .L_5)
	.align		4
.L_5:
        /*001c*/ 	.word	index@(attn_fwd)
        /*0020*/ 	.word	0x00000068
.L_6:


//--------------------- .nv.compat                --------------------------
	.section	.nv.compat,"",@"SHT_CUDA_COMPAT_INFO"
	.align	4
        /*0000*/ 	.byte	0x02, 0x09, 0x01, 0x00, 0x02, 0x02, 0x04, 0x00, 0x02, 0x05, 0x05, 0x00, 0x03, 0x07, 0x01, 0x01
        /*0010*/ 	.byte	0x02, 0x03, 0x00, 0x00, 0x02, 0x06, 0x01, 0x00, 0x04, 0x0b, 0x08, 0x00, 0x00, 0x00, 0x00, 0x00
        /*0020*/ 	.byte	0x00, 0x00, 0x00, 0x00


//--------------------- .nv.info.attn_fwd         --------------------------
	.section	.nv.info.attn_fwd,"",@"SHT_CUDA_INFO"
	.sectionflags	@""
	.align	4


	//----- nvinfo : EIATTR_CUDA_API_VERSION
	.align		4
        /*0000*/ 	.byte	0x04, 0x37
        /*0002*/ 	.short	(.L_8 - .L_7)
.L_7:
        /*0004*/ 	.word	0x00000082


	//----- nvinfo : EIATTR_KPARAM_INFO
	.align		4
.L_8:
        /*0008*/ 	.byte	0x04, 0x17
        /*000a*/ 	.short	(.L_10 - .L_9)
.L_9:
        /*000c*/ 	.word	0x00000000
        /*0010*/ 	.short	0x0019
        /*0012*/ 	.short	0x0080
        /*0014*/ 	.byte	0x00, 0xf4, 0x21, 0x00


	//----- nvinfo : EIATTR_KPARAM_INFO
	.align		4
.L_10:
        /*0018*/ 	.byte	0x04, 0x17
        /*001a*/ 	.short	(.L_12 - .L_11)
.L_11:
        /*001c*/ 	.word	0x00000000
        /*0020*/ 	.short	0x0018
        /*0022*/ 	.short	0x0078
        /*0024*/ 	.byte	0x00, 0xf4, 0x21, 0x00


	//----- nvinfo : EIATTR_KPARAM_INFO
	.align		4
.L_12:
        /*0028*/ 	.byte	0x04, 0x17
        /*002a*/ 	.short	(.L_14 - .L_13)
.L_13:
        /*002c*/ 	.word	0x00000000
        /*0030*/ 	.short	0x0017
        /*0032*/ 	.short	0x0070
        /*0034*/ 	.byte	0x00, 0xf0, 0x11, 0x00


	//----- nvinfo : EIATTR_KPARAM_INFO
	.align		4
.L_14:
        /*0038*/ 	.byte	0x04, 0x17
        /*003a*/ 	.short	(.L_16 - .L_15)
.L_15:
        /*003c*/ 	.word	0x00000000
        /*0040*/ 	.short	0x0016
        /*0042*/ 	.short	0x006c
        /*0044*/ 	.byte	0x00, 0xf0, 0x11, 0x00


	//----- nvinfo : EIATTR_KPARAM_INFO
	.align		4
.L_16:
        /*0048*/ 	.byte	0x04, 0x17
        /*004a*/ 	.short	(.L_18 - .L_17)
.L_17:
        /*004c*/ 	.word	0x00000000
        /*0050*/ 	.short	0x0015
        /*0052*/ 	.short	0x0068
        /*0054*/ 	.byte	0x00, 0xf0, 0x11, 0x00


	//----- nvinfo : EIATTR_KPARAM_INFO
	.align		4
.L_18:
        /*0058*/ 	.byte	0x04, 0x17
        /*005a*/ 	.short	(.L_20 - .L_19)
.L_19:
        /*005c*/ 	.word	0x00000000
        /*0060*/ 	.short	0x0014
        /*0062*/ 	.short	0x0064
        /*0064*/ 	.byte	0x00, 0xf0, 0x11, 0x00


	//----- nvinfo : EIATTR_KPARAM_INFO
	.align		4
.L_20:
        /*0068*/ 	.byte	0x04, 0x17
        /*006a*/ 	.short	(.L_22 - .L_21)
.L_21:
        /*006c*/ 	.word	0x00000000
        /*0070*/ 	.short	0x0013
        /*0072*/ 	.short	0x0060
        /*0074*/ 	.byte	0x00, 0xf0, 0x11, 0x00


	//----- nvinfo : EIATTR_KPARAM_INFO
	.align		4
.L_22:
        /*0078*/ 	.byte	0x04, 0x17
        /*007a*/ 	.short	(.L_24 - .L_23)
.L_23:
        /*007c*/ 	.word	0x00000000
        /*0080*/ 	.short	0x0012
        /*0082*/ 	.short	0x005c
        /*0084*/ 	.byte	0x00, 0xf0, 0x11, 0x00


	//----- nvinfo : EIATTR_KPARAM_INFO
	.align		4
.L_24:
        /*0088*/ 	.byte	0x04, 0x17
        /*008a*/ 	.short	(.L_26 - .L_25)
.L_25:
        /*008c*/ 	.word	0x00000000
        /*0090*/ 	.short	0x0011
        /*0092*/ 	.short	0x0058
        /*0094*/ 	.byte	0x00, 0xf0, 0x11, 0x00


	//----- nvinfo : EIATTR_KPARAM_INFO
	.align		4
.L_26:
        /*0098*/ 	.byte	0x04, 0x17
        /*009a*/ 	.short	(.L_28 - .L_27)
.L_27:
        /*009c*/ 	.word	0x00000000
        /*00a0*/ 	.short	0x0010
        /*00a2*/ 	.short	0x0054
        /*00a4*/ 	.byte	0x00, 0xf0, 0x11, 0x00


	//----- nvinfo : EIATTR_KPARAM_INFO
	.align		4
.L_28:
        /*00a8*/ 	.byte	0x04, 0x17
        /*00aa*/ 	.short	(.L_30 - .L_29)
.L_29:
        /*00ac*/ 	.word	0x00000000
        /*00b0*/ 	.short	0x000f
        /*00b2*/ 	.short	0x0050
        /*00b4*/ 	.byte	0x00, 0xf0, 0x11, 0x00


	//----- nvinfo : EIATTR_KPARAM_INFO
	.align		4
.L_30:
        /*00b8*/ 	.byte	0x04, 0x17
        /*00ba*/ 	.short	(.L_32 - .L_31)
.L_31:
        /*00bc*/ 	.word	0x00000000
        /*00c0*/ 	.short	0x000e
        /*00c2*/ 	.short	0x004c
        /*00c4*/ 	.byte	0x00, 0xf0, 0x11, 0x00


	//----- nvinfo : EIATTR_KPARAM_INFO
	.align		4
.L_32:
        /*00c8*/ 	.byte	0x04, 0x17
        /*00ca*/ 	.short	(.L_34 - .L_33)
.L_33:
        /*00cc*/ 	.word	0x00000000
        /*00d0*/ 	.short	0x000d
        /*00d2*/ 	.short	0x0048
        /*00d4*/ 	.byte	0x00, 0xf0, 0x11, 0x00


	//----- nvinfo : EIATTR_KPARAM_INFO
	.align		4
.L_34:
        /*00d8*/ 	.byte	0x04, 0x17
        /*00da*/ 	.short	(.L_36 - .L_35)
.L_35:
        /*00dc*/ 	.word	0x00000000
        /*00e0*/ 	.short	0x000c
        /*00e2*/ 	.short	0x0044
        /*00e4*/ 	.byte	0x00, 0xf0, 0x11, 0x00


	//----- nvinfo : EIATTR_KPARAM_INFO
	.align		4
.L_36:
        /*00e8*/ 	.byte	0x04, 0x17
        /*00ea*/ 	.short	(.L_38 - .L_37)
.L_37:
        /*00ec*/ 	.word	0x00000000
        /*00f0*/ 	.short	0x000b
        /*00f2*/ 	.short	0x0040
        /*00f4*/ 	.byte	0x00, 0xf0, 0x11, 0x00


	//----- nvinfo : EIATTR_KPARAM_INFO
	.align		4
.L_38:
        /*00f8*/ 	.byte	0x04, 0x17
        /*00fa*/ 	.short	(.L_40 - .L_39)
.L_39:
        /*00fc*/ 	.word	0x00000000
        /*0100*/ 	.short	0x000a
        /*0102*/ 	.short	0x003c
        /*0104*/ 	.byte	0x00, 0xf0, 0x11, 0x00


	//----- nvinfo : EIATTR_KPARAM_INFO
	.align		4
.L_40:
        /*0108*/ 	.byte	0x04, 0x17
        /*010a*/ 	.short	(.L_42 - .L_41)
.L_41:
        /*010c*/ 	.word	0x00000000
        /*0110*/ 	.short	0x0009
        /*0112*/ 	.short	0x0038
        /*0114*/ 	.byte	0x00, 0xf0, 0x11, 0x00


	//----- nvinfo : EIATTR_KPARAM_INFO
	.align		4
.L_42:
        /*0118*/ 	.byte	0x04, 0x17
        /*011a*/ 	.short	(.L_44 - .L_43)
.L_43:
        /*011c*/ 	.word	0x00000000
        /*0120*/ 	.short	0x0008
        /*0122*/ 	.short	0x0034
        /*0124*/ 	.byte	0x00, 0xf0, 0x11, 0x00


	//----- nvinfo : EIATTR_KPARAM_INFO
	.align		4
.L_44:
        /*0128*/ 	.byte	0x04, 0x17
        /*012a*/ 	.short	(.L_46 - .L_45)
.L_45:
        /*012c*/ 	.word	0x00000000
        /*0130*/ 	.short	0x0007
        /*0132*/ 	.short	0x0030
        /*0134*/ 	.byte	0x00, 0xf0, 0x11, 0x00


	//----- nvinfo : EIATTR_KPARAM_INFO
	.align		4
.L_46:
        /*0138*/ 	.byte	0x04, 0x17
        /*013a*/ 	.short	(.L_48 - .L_47)
.L_47:
        /*013c*/ 	.word	0x00000000
        /*0140*/ 	.short	0x0006
        /*0142*/ 	.short	0x002c
        /*0144*/ 	.byte	0x00, 0xf0, 0x11, 0x00


	//----- nvinfo : EIATTR_KPARAM_INFO
	.align		4
.L_48:
        /*0148*/ 	.byte	0x04, 0x17
        /*014a*/ 	.short	(.L_50 - .L_49)
.L_49:
        /*014c*/ 	.word	0x00000000
        /*0150*/ 	.short	0x0005
        /*0152*/ 	.short	0x0028
        /*0154*/ 	.byte	0x00, 0xf0, 0x11, 0x00


	//----- nvinfo : EIATTR_KPARAM_INFO
	.align		4
.L_50:
        /*0158*/ 	.byte	0x04, 0x17
        /*015a*/ 	.short	(.L_52 - .L_51)
.L_51:
        /*015c*/ 	.word	0x00000000
        /*0160*/ 	.short	0x0004
        /*0162*/ 	.short	0x0020
        /*0164*/ 	.byte	0x00, 0xf4, 0x21, 0x00


	//----- nvinfo : EIATTR_KPARAM_INFO
	.align		4
.L_52:
        /*0168*/ 	.byte	0x04, 0x17
        /*016a*/ 	.short	(.L_54 - .L_53)
.L_53:
        /*016c*/ 	.word	0x00000000
        /*0170*/ 	.short	0x0003
        /*0172*/ 	.short	0x0018
        /*0174*/ 	.byte	0x00, 0xf4, 0x21, 0x00


	//----- nvinfo : EIATTR_KPARAM_INFO
	.align		4
.L_54:
        /*0178*/ 	.byte	0x04, 0x17
        /*017a*/ 	.short	(.L_56 - .L_55)
.L_55:
        /*017c*/ 	.word	0x00000000
        /*0180*/ 	.short	0x0002
        /*0182*/ 	.short	0x0010
        /*0184*/ 	.byte	0x00, 0xf4, 0x21, 0x00


	//----- nvinfo : EIATTR_KPARAM_INFO
	.align		4
.L_56:
        /*0188*/ 	.byte	0x04, 0x17
        /*018a*/ 	.short	(.L_58 - .L_57)
.L_57:
        /*018c*/ 	.word	0x00000000
        /*0190*/ 	.short	0x0001
        /*0192*/ 	.short	0x0008
        /*0194*/ 	.byte	0x00, 0xf4, 0x21, 0x00


	//----- nvinfo : EIATTR_KPARAM_INFO
	.align		4
.L_58:
        /*0198*/ 	.byte	0x04, 0x17
        /*019a*/ 	.short	(.L_60 - .L_59)
.L_59:
        /*019c*/ 	.word	0x00000000
        /*01a0*/ 	.short	0x0000
        /*01a2*/ 	.short	0x0000
        /*01a4*/ 	.byte	0x00, 0xf4, 0x21, 0x00


	//----- nvinfo : EIATTR_SPARSE_MMA_MASK
	.align		4
.L_60:
        /*01a8*/ 	.byte	0x03, 0x50
        /*01aa*/ 	.short	0x0000


	//----- nvinfo : EIATTR_MAXREG_COUNT
	.align		4
        /*01ac*/ 	.byte	0x03, 0x1b
        /*01ae*/ 	.short	0x00ff


	//----- nvinfo : EIATTR_NUM_BARRIERS
	.align		4
        /*01b0*/ 	.byte	0x02, 0x4c
        /*01b2*/ 	.byte	0x01
	.zero		1


	//----- nvinfo : EIATTR_ANNOTATIONS
	.align		4
        /*01b4*/ 	.byte	0x04, 0x55
        /*01b6*/ 	.short	(.L_62 - .L_61)


	//   ....[0]....
.L_61:
        /*01b8*/ 	.word	0x00000001
        /*01bc*/ 	.byte	0xa0, 0x1b, 0x00, 0x00, 0x01, 0x00, 0x00, 0x00, 0xd0, 0x1b, 0x00, 0x00, 0x01, 0x00, 0x00, 0x00
        /* <DEDUP_REMOVED lines=24> */
        /*034c*/ 	.byte	0xd0, 0x2f, 0x00, 0x00, 0x01, 0x00, 0x00, 0x00, 0xa0, 0x3f, 0x00, 0x00


	//----- nvinfo : EIATTR_MERCURY_ISA_VERSION
	.align		4
.L_62:
        /*0358*/ 	.byte	0x03, 0x5f
        /*035a*/ 	.short	0x0101


	//----- nvinfo : EIATTR_COOP_GROUP_MASK_REGIDS
	.align		4
        /*035c*/ 	.byte	0x04, 0x29
        /*035e*/ 	.short	(.L_64 - .L_63)


	//   ....[0]....
.L_63:
        /*0360*/ 	.word	0xffffffff


	//   ....[1]....
        /*0364*/ 	.word	0xffffffff


	//   ....[2]....
        /*0368*/ 	.word	0xffffffff


	//   ....[3]....
        /*036c*/ 	.word	0xffffffff


	//   ....[4]....
        /*0370*/ 	.word	0xffffffff


	//   ....[5]....
        /*0374*/ 	.word	0xffffffff


	//   ....[6]....
        /*0378*/ 	.word	0xffffffff


	//   ....[7]....
        /*037c*/ 	.word	0xffffffff


	//   ....[8]....
        /*0380*/ 	.word	0xffffffff


	//   ....[9]....
        /*0384*/ 	.word	0xffffffff


	//   ....[10]....
        /*0388*/ 	.word	0xffffffff


	//   ....[11]....
        /*038c*/ 	.word	0xffffffff


	//   ....[12]....
        /*0390*/ 	.word	0xffffffff


	//   ....[13]....
        /*0394*/ 	.word	0xffffffff


	//   ....[14]....
        /*0398*/ 	.word	0xffffffff


	//   ....[15]....
        /*039c*/ 	.word	0xffffffff


	//   ....[16]....
        /*03a0*/ 	.word	0xffffffff


	//   ....[17]....
        /*03a4*/ 	.word	0xffffffff


	//   ....[18]....
        /*03a8*/ 	.word	0xffffffff


	//   ....[19]....
        /*03ac*/ 	.word	0xffffffff


	//   ....[20]....
        /*03b0*/ 	.word	0xffffffff


	//   ....[21]....
        /*03b4*/ 	.word	0xffffffff


	//   ....[22]....
        /*03b8*/ 	.word	0xffffffff


	//   ....[23]....
        /*03bc*/ 	.word	0xffffffff


	//----- nvinfo : EIATTR_COOP_GROUP_INSTR_OFFSETS
	.align		4
.L_64:
        /*03c0*/ 	.byte	0x04, 0x28
        /*03c2*/ 	.short	(.L_66 - .L_65)


	//   ....[0]....
.L_65:
        /*03c4*/ 	.word	0x00003440


	//   ....[1]....
        /*03c8*/ 	.word	0x00003500


	//   ....[2]....
        /*03cc*/ 	.word	0x00003c20


	//   ....[3]....
        /*03d0*/ 	.word	0x00003c80


	//   ....[4]....
        /*03d4*/ 	.word	0x00004a90


	//   ....[5]....
        /*03d8*/ 	.word	0x00004aa0


	//   ....[6]....
        /*03dc*/ 	.word	0x00004ab0


	//   ....[7]....
        /*03e0*/ 	.word	0x00004ac0


	//   ....[8]....
        /*03e4*/ 	.word	0x00004ae0


	//   ....[9]....
        /*03e8*/ 	.word	0x00004af0


	//   ....[10]....
        /*03ec*/ 	.word	0x00004b00


	//   ....[11]....
        /*03f0*/ 	.word	0x00004b10


	//   ....[12]....
        /*03f4*/ 	.word	0x00004b20


	//   ....[13]....
        /*03f8*/ 	.word	0x00004bd0


	//   ....[14]....
        /*03fc*/ 	.word	0x00004be0


	//   ....[15]....
        /*0400*/ 	.word	0x00004c00


	//   ....[16]....
        /*0404*/ 	.word	0x00004c10


	//   ....[17]....
        /*0408*/ 	.word	0x00004c30


	//   ....[18]....
        /*040c*/ 	.word	0x00004c50


	//   ....[19]....
        /*0410*/ 	.word	0x00004c60


	//   ....[20]....
        /*0414*/ 	.word	0x00005410


	//   ....[21]....
        /*0418*/ 	.word	0x00005430


	//   ....[22]....
        /*041c*/ 	.word	0x00005450


	//   ....[23]....
        /*0420*/ 	.word	0x00005470


	//----- nvinfo : EIATTR_EXIT_INSTR_OFFSETS
	.align		4
.L_66:
        /*0424*/ 	.byte	0x04, 0x1c
        /*0426*/ 	.short	(.L_68 - .L_67)


	//   ....[0]....
.L_67:
        /*0428*/ 	.word	0x00007440


	//   ....[1]....
        /*042c*/ 	.word	0x00007470


	//----- nvinfo : EIATTR_REQNTID
	.align		4
.L_68:
        /*0430*/ 	.byte	0x04, 0x10
        /*0432*/ 	.short	(.L_70 - .L_69)
.L_69:
        /*0434*/ 	.word	0x00000100
        /*0438*/ 	.word	0x00000001
        /*043c*/ 	.word	0x00000001


	//----- nvinfo : EIATTR_CBANK_PARAM_SIZE
	.align		4
.L_70:
        /*0440*/ 	.byte	0x03, 0x19
        /*0442*/ 	.short	0x0088


	//----- nvinfo : EIATTR_PARAM_CBANK
	.align		4
        /*0444*/ 	.byte	0x04, 0x0a
        /*0446*/ 	.short	(.L_72 - .L_71)
	.align		4
.L_71:
        /*0448*/ 	.word	index@(.nv.constant0.attn_fwd)
        /*044c*/ 	.short	0x0210
        /*044e*/ 	.short	0x0088


	//----- nvinfo : EIATTR_SW_WAR
	.align		4
.L_72:
        /*0450*/ 	.byte	0x04, 0x36
        /*0452*/ 	.short	(.L_74 - .L_73)
.L_73:
        /*0454*/ 	.word	0x00000008
.L_74:


//--------------------- .nv.callgraph             --------------------------
	.section	.nv.callgraph,"",@"SHT_CUDA_CALLGRAPH"
	.align	4
	.sectionentsize	8
	.align		4
        /*0000*/ 	.word	0x00000000
	.align		4
        /*0004*/ 	.word	0xffffffff
	.align		4
        /*0008*/ 	.word	0x00000000
	.align		4
        /*000c*/ 	.word	0xfffffffe
	.align		4
        /*0010*/ 	.word	0x00000000
	.align		4
        /*0014*/ 	.word	0xfffffffd
	.align		4
        /*0018*/ 	.word	0x00000000
	.align		4
        /*001c*/ 	.word	0xfffffffc


//--------------------- .nv.constant4             --------------------------
	.section	.nv.constant4,"a",@progbits
	.align	8
	.align		8
.nv.constant4:
        /*0000*/ 	.dword	_$_str


//--------------------- .text.attn_fwd            --------------------------
	.section	.text.attn_fwd,"ax",@progbits
	.align	128
        .global         attn_fwd
        .type           attn_fwd,@function
        .size           attn_fwd,(.L_x_3 - attn_fwd)
        .other          attn_fwd,@"STO_CUDA_ENTRY STV_DEFAULT"
attn_fwd:
.text.attn_fwd:
[----:B------:R-:W0:Y:S01]  /*0000*/  LDC R1, c[0x0][0x28] ;  /* 0x00000a00ff017b82 */ /* 0x000e220000000800 */
[----:B------:R-:W1:Y:S07]  /*0010*/  S2R R170, SR_TID.X ;  /* 0x0000000000aa7919 */ /* 0x000e6e0000002100 */
[----:B------:R-:W2:Y:S01]  /*0020*/  LDC R48, c[0x0][0x248] ;  /* 0x00009200ff307b82 */ /* 0x000ea20000000800 */
[----:B------:R-:W-:Y:S01]  /*0030*/  ULDC.64 UR4, c[0x0][0x240] ;  /* 0x0000900000047ab9 */ /* 0x000fe20000000a00 */
[----:B------:R-:W-:Y:S01]  /*0040*/  ULDC.64 UR20, c[0x0][0x208] ;  /* 0x0000820000147ab9 */ /* 0x000fe20000000a00 */
[----:B------:R-:W3:Y:S01]  /*0050*/  S2R R3, SR_CTAID.X ;  /* 0x0000000000037919 */ /* 0x000ee20000002500 */
[----:B0-----:R-:W-:-:S04]  /*0060*/  VIADD R1, R1, 0xffffff98 ;  /* 0xffffff9801017836 */ /* 0x001fc80000000000 */
[----:B------:R-:W0:Y:S08]  /*0070*/  S2UR UR14, SR_CTAID.Y ;  /* 0x00000000000e79c3 */ /* 0x000e300000002600 */
[----:B------:R-:W4:Y:S08]  /*0080*/  LDC.64 R44, c[0x0][0x210] ;  /* 0x00008400ff2c7b82 */ /* 0x000f300000000a00 */
[----:B------:R-:W5:Y:S01]  /*0090*/  LDC R120, c[0x0][0x280] ;  /* 0x0000a000ff787b82 */ /* 0x000f620000000800 */
[----:B-1----:R-:W-:Y:S01]  /*00a0*/  SHF.R.U32.HI R14, RZ, 0x7, R170 ;  /* 0x00000007ff0e7819 */ /* 0x002fe200000116aa */
[----:B0-----:R-:W-:Y:S01]  /*00b0*/  UIMAD UR4, UR14, UR4, URZ ;  /* 0x000000040e0472a4 */ /* 0x001fe2000f8e023f */
[----:B------:R-:W-:-:S02]  /*00c0*/  LOP3.LUT R0, R170, 0x7f, RZ, 0xc0, !PT ;  /* 0x0000007faa007812 */ /* 0x000fc400078ec0ff */
[----:B------:R-:W-:-:S03]  /*00d0*/  SGXT.U32 R14, R14, 0x1 ;  /* 0x000000010e0e781a */ /* 0x000fc60000000000 */
[----:B---3--:R-:W-:Y:S02]  /*00e0*/  IMAD R2, R3, 0x80, R0 ;  /* 0x0000008003027824 */ /* 0x008fe400078e0200 */
[----:B--2---:R-:W-:Y:S02]  /*00f0*/  IMAD R5, R14, R48, RZ ;  /* 0x000000300e057224 */ /* 0x004fe400078e02ff */
[----:B------:R-:W-:Y:S01]  /*0100*/  IMAD R3, R2, UR5, RZ ;  /* 0x0000000502037c24 */ /* 0x000fe2000f8e02ff */
[----:B------:R-:W-:Y:S01]  /*0110*/  USHF.R.S32.HI UR5, URZ, 0x1f, UR4 ;  /* 0x0000001f3f057899 */ /* 0x000fe20008011404 */
[----:B------:R-:W-:-:S03]  /*0120*/  IMAD R6, R48, 0x2, R5 ;  /* 0x0000000230067824 */ /* 0x000fc600078e0205 */
[----:B----4-:R-:W-:Y:S01]  /*0130*/  IADD3 R44, P0, P1, R3, UR4, R44 ;  /* 0x00000004032c7c10 */ /* 0x010fe2000f91e02c */
[----:B------:R-:W-:Y:S01]  /*0140*/  IMAD R7, R48, 0x2, R6 ;  /* 0x0000000230077824 */ /* 0x000fe200078e0206 */
[----:B------:R-:W-:-:S03]  /*0150*/  SHF.R.S32.HI R2, RZ, 0x1f, R3 ;  /* 0x0000001fff027819 */ /* 0x000fc60000011403 */
[----:B------:R-:W-:Y:S01]  /*0160*/  IMAD R9, R48, 0x2, R7 ;  /* 0x0000000230097824 */ /* 0x000fe200078e0207 */
[----:B------:R-:W-:Y:S02]  /*0170*/  IADD3.X R46, R2, UR5, R45, P0, P1 ;  /* 0x00000005022e7c10 */ /* 0x000fe400087e242d */
[CC--:B------:R-:W-:Y:S02]  /*0180*/  IADD3 R2, P0, R5.reuse, R44.reuse, RZ ;  /* 0x0000002c05027210 */ /* 0x0c0fe40007f1e0ff */
[----:B------:R-:W-:Y:S01]  /*0190*/  IADD3 R4, P1, R6, R44, RZ ;  /* 0x0000002c06047210 */ /* 0x000fe20007f3e0ff */
[----:B------:R-:W-:Y:S01]  /*01a0*/  IMAD R11, R48, 0x2, R9 ;  /* 0x00000002300b7824 */ /* 0x000fe200078e0209 */
[-C--:B------:R-:W-:Y:S02]  /*01b0*/  LEA.HI.X.SX32 R3, R5, R46.reuse, 0x1, P0 ;  /* 0x0000002e05037211 */ /* 0x080fe400000f0eff */
[----:B------:R-:W-:Y:S01]  /*01c0*/  LEA.HI.X.SX32 R5, R6, R46, 0x1, P1 ;  /* 0x0000002e06057211 */ /* 0x000fe200008f0eff */
[C---:B------:R-:W-:Y:S01]  /*01d0*/  IMAD R13, R48.reuse, 0x2, R11 ;  /* 0x00000002300d7824 */ /* 0x040fe200078e020b */
[C---:B------:R-:W-:Y:S01]  /*01e0*/  IADD3 R6, P0, R7.reuse, R44, RZ ;  /* 0x0000002c07067210 */ /* 0x040fe20007f1e0ff */
[----:B------:R-:W2:Y:S02]  /*01f0*/  LDG.E.U8 R17, desc[UR20][R2.64] ;  /* 0x0000001402117981 */ /* 0x000ea4000c1e1100 */
[C---:B------:R-:W-:Y:S01]  /*0200*/  IMAD R15, R48.reuse, 0x2, R13 ;  /* 0x00000002300f7824 */ /* 0x040fe200078e020d */
[----:B------:R-:W-:Y:S01]  /*0210*/  LEA.HI.X.SX32 R7, R7, R46, 0x1, P0 ;  /* 0x0000002e07077211 */ /* 0x000fe200000f0eff */
[----:B------:R-:W3:Y:S01]  /*0220*/  LDG.E.U8 R18, desc[UR20][R4.64] ;  /* 0x0000001404127981 */ /* 0x000ee2000c1e1100 */
[----:B------:R-:W-:Y:S01]  /*0230*/  IADD3 R8, P0, R9, R44, RZ ;  /* 0x0000002c09087210 */ /* 0x000fe20007f1e0ff */
[----:B------:R-:W-:-:S02]  /*0240*/  IMAD R16, R48, 0x2, R15 ;  /* 0x0000000230107824 */ /* 0x000fc400078e020f */
[----:B------:R0:W4:Y:S01]  /*0250*/  LDG.E.U8 R19, desc[UR20][R6.64] ;  /* 0x0000001406137981 */ /* 0x000122000c1e1100 */
[----:B------:R-:W-:Y:S02]  /*0260*/  LEA.HI.X.SX32 R9, R9, R46, 0x1, P0 ;  /* 0x0000002e09097211 */ /* 0x000fe400000f0eff */
[-C--:B------:R-:W-:Y:S02]  /*0270*/  IADD3 R10, P0, R11, R44.reuse, RZ ;  /* 0x0000002c0b0a7210 */ /* 0x080fe40007f1e0ff */
[----:B------:R-:W-:Y:S01]  /*0280*/  IADD3 R12, P1, R15, R44, RZ ;  /* 0x0000002c0f0c7210 */ /* 0x000fe20007f3e0ff */
[----:B------:R1:W4:Y:S01]  /*0290*/  LDG.E.U8 R20, desc[UR20][R8.64] ;  /* 0x0000001408147981 */ /* 0x000322000c1e1100 */
[----:B------:R-:W-:Y:S01]  /*02a0*/  LEA.HI.X.SX32 R11, R11, R46, 0x1, P0 ;  /* 0x0000002e0b0b7211 */ /* 0x000fe200000f0eff */
[----:B0-----:R-:W-:Y:S01]  /*02b0*/  IMAD R7, R48, 0x2, R16 ;  /* 0x0000000230077824 */ /* 0x001fe200078e0210 */
[----:B------:R-:W-:-:S03]  /*02c0*/  IADD3 R2, P0, R13, R44, RZ ;  /* 0x0000002c0d027210 */ /* 0x000fc60007f1e0ff */
[----:B------:R0:W4:Y:S01]  /*02d0*/  LDG.E.U8 R21, desc[UR20][R10.64] ;  /* 0x000000140a157981 */ /* 0x000122000c1e1100 */
[C---:B-1----:R-:W-:Y:S01]  /*02e0*/  IMAD R9, R48.reuse, 0x2, R7 ;  /* 0x0000000230097824 */ /* 0x042fe200078e0207 */
[-C--:B------:R-:W-:Y:S02]  /*02f0*/  LEA.HI.X.SX32 R3, R13, R46.reuse, 0x1, P0 ;  /* 0x0000002e0d037211 */ /* 0x080fe400000f0eff */
[----:B------:R-:W-:Y:S01]  /*0300*/  LEA.HI.X.SX32 R13, R15, R46, 0x1, P1 ;  /* 0x0000002e0f0d7211 */ /* 0x000fe200008f0eff */
[----:B------:R-:W-:Y:S01]  /*0310*/  IMAD R15, R48, 0x2, R9 ;  /* 0x00000002300f7824 */ /* 0x000fe200078e0209 */
[C---:B------:R-:W-:Y:S01]  /*0320*/  IADD3 R4, P0, R16.reuse, R44, RZ ;  /* 0x0000002c10047210 */ /* 0x040fe20007f1e0ff */
[----:B------:R-:W4:Y:S03]  /*0330*/  LDG.E.U8 R22, desc[UR20][R2.64] ;  /* 0x0000001402167981 */ /* 0x000f26000c1e1100 */
[----:B------:R-:W-:Y:S01]  /*0340*/  LEA.HI.X.SX32 R5, R16, R46, 0x1, P0 ;  /* 0x0000002e10057211 */ /* 0x000fe200000f0eff */
[----:B------:R-:W-:Y:S01]  /*0350*/  IMAD R16, R48, 0x2, R15 ;  /* 0x0000000230107824 */ /* 0x000fe200078e020f */
[C---:B------:R-:W-:Y:S01]  /*0360*/  IADD3 R6, P0, R7.reuse, R44, RZ ;  /* 0x0000002c07067210 */ /* 0x040fe20007f1e0ff */
[----:B------:R1:W4:Y:S03]  /*0370*/  LDG.E.U8 R23, desc[UR20][R12.64] ;  /* 0x000000140c177981 */ /* 0x000326000c1e1100 */
[----:B------:R-:W-:Y:S01]  /*0380*/  LEA.HI.X.SX32 R7, R7, R46, 0x1, P0 ;  /* 0x0000002e07077211 */ /* 0x000fe200000f0eff */
[----:B------:R5:W4:Y:S01]  /*0390*/  LDG.E.U8 R24, desc[UR20][R4.64] ;  /* 0x0000001404187981 */ /* 0x000b22000c1e1100 */
[----:B------:R-:W-:-:S02]  /*03a0*/  IADD3 R8, P0, R9, R44, RZ ;  /* 0x0000002c09087210 */ /* 0x000fc40007f1e0ff */
[----:B0-----:R-:W-:Y:S01]  /*03b0*/  IADD3 R10, P1, R15, R44, RZ ;  /* 0x0000002c0f0a7210 */ /* 0x001fe20007f3e0ff */
[----:B------:R0:W4:Y:S01]  /*03c0*/  LDG.E.U8 R25, desc[UR20][R6.64] ;  /* 0x0000001406197981 */ /* 0x000122000c1e1100 */
[----:B-1----:R-:W-:Y:S01]  /*03d0*/  IMAD R12, R48, 0x2, R16 ;  /* 0x00000002300c7824 */ /* 0x002fe200078e0210 */
[----:B------:R-:W-:-:S03]  /*03e0*/  LEA.HI.X.SX32 R9, R9, R46, 0x1, P0 ;  /* 0x0000002e09097211 */ /* 0x000fc600000f0eff */
[----:B------:R-:W-:Y:S01]  /*03f0*/  IMAD R13, R48, 0x2, R12 ;  /* 0x00000002300d7824 */ /* 0x000fe200078e020c */
[----:B------:R-:W-:Y:S01]  /*0400*/  IADD3 R2, P0, R16, R44, RZ ;  /* 0x0000002c10027210 */ /* 0x000fe20007f1e0ff */
[----:B------:R-:W4:Y:S01]  /*0410*/  LDG.E.U8 R26, desc[UR20][R8.64] ;  /* 0x00000014081a7981 */ /* 0x000f22000c1e1100 */
[-C--:B------:R-:W-:Y:S01]  /*0420*/  LEA.HI.X.SX32 R11, R15, R46.reuse, 0x1, P1 ;  /* 0x0000002e0f0b7211 */ /* 0x080fe200008f0eff */
[----:B------:R-:W-:Y:S01]  /*0430*/  IMAD R15, R48, 0x2, R13 ;  /* 0x00000002300f7824 */ /* 0x000fe200078e020d */
[----:B------:R-:W-:Y:S02]  /*0440*/  LEA.HI.X.SX32 R3, R16, R46, 0x1, P0 ;  /* 0x0000002e10037211 */ /* 0x000fe400000f0eff */
[----:B-----5:R-:W-:Y:S01]  /*0450*/  IADD3 R4, P0, R12, R44, RZ ;  /* 0x0000002c0c047210 */ /* 0x020fe20007f1e0ff */
[----:B------:R-:W-:Y:S01]  /*0460*/  IMAD R16, R48, 0x2, R15 ;  /* 0x0000000230107824 */ /* 0x000fe200078e020f */
[----:B------:R1:W5:Y:S02]  /*0470*/  LDG.E.U8 R27, desc[UR20][R10.64] ;  /* 0x000000140a1b7981 */ /* 0x000364000c1e1100 */
[----:B------:R-:W-:-:S02]  /*0480*/  LEA.HI.X.SX32 R5, R12, R46, 0x1, P0 ;  /* 0x0000002e0c057211 */ /* 0x000fc400000f0eff */
[-C--:B0-----:R-:W-:Y:S01]  /*0490*/  IADD3 R6, P0, R13, R44.reuse, RZ ;  /* 0x0000002c0d067210 */ /* 0x081fe20007f1e0ff */
[----:B------:R0:W5:Y:S01]  /*04a0*/  LDG.E.U8 R28, desc[UR20][R2.64] ;  /* 0x00000014021c7981 */ /* 0x000162000c1e1100 */
[----:B------:R-:W-:Y:S01]  /*04b0*/  IADD3 R12, P1, R15, R44, RZ ;  /* 0x0000002c0f0c7210 */ /* 0x000fe20007f3e0ff */
[----:B-1----:R-:W-:Y:S01]  /*04c0*/  IMAD R10, R48, 0x2, R16 ;  /* 0x00000002300a7824 */ /* 0x002fe200078e0210 */
[----:B------:R-:W-:Y:S01]  /*04d0*/  LEA.HI.X.SX32 R7, R13, R46, 0x1, P0 ;  /* 0x0000002e0d077211 */ /* 0x000fe200000f0eff */
[----:B------:R1:W5:Y:S01]  /*04e0*/  LDG.E.U8 R29, desc[UR20][R4.64] ;  /* 0x00000014041d7981 */ /* 0x000362000c1e1100 */
[----:B------:R-:W-:Y:S01]  /*04f0*/  IADD3 R8, P0, R16, R44, RZ ;  /* 0x0000002c10087210 */ /* 0x000fe20007f1e0ff */
[----:B------:R-:W-:Y:S01]  /*0500*/  IMAD R11, R48, 0x2, R10 ;  /* 0x00000002300b7824 */ /* 0x000fe200078e020a */
[-C--:B------:R-:W-:Y:S01]  /*0510*/  LEA.HI.X.SX32 R13, R15, R46.reuse, 0x1, P1 ;  /* 0x0000002e0f0d7211 */ /* 0x080fe200008f0eff */
[----:B------:R-:W5:Y:S01]  /*0520*/  LDG.E.U8 R30, desc[UR20][R6.64] ;  /* 0x00000014061e7981 */ /* 0x000f62000c1e1100 */
[----:B------:R-:W-:Y:S01]  /*0530*/  LEA.HI.X.SX32 R9, R16, R46, 0x1, P0 ;  /* 0x0000002e10097211 */ /* 0x000fe200000f0eff */
[----:B------:R-:W-:Y:S01]  /*0540*/  IMAD R15, R48, 0x2, R11 ;  /* 0x00000002300f7824 */ /* 0x000fe200078e020b */
[----:B0-----:R-:W-:Y:S01]  /*0550*/  IADD3 R2, P0, R10, R44, RZ ;  /* 0x0000002c0a027210 */ /* 0x001fe20007f1e0ff */
[----:B------:R0:W5:Y:S02]  /*0560*/  LDG.E.U8 R31, desc[UR20][R12.64] ;  /* 0x000000140c1f7981 */ /* 0x000164000c1e1100 */
[----:B------:R-:W-:Y:S01]  /*0570*/  IMAD R16, R48, 0x2, R15 ;  /* 0x0000000230107824 */ /* 0x000fe200078e020f */
[----:B------:R-:W-:Y:S01]  /*0580*/  LEA.HI.X.SX32 R3, R10, R46, 0x1, P0 ;  /* 0x0000002e0a037211 */ /* 0x000fe200000f0eff */
[----:B------:R0:W5:Y:S01]  /*0590*/  LDG.E.U8 R32, desc[UR20][R8.64] ;  /* 0x0000001408207981 */ /* 0x000162000c1e1100 */
[----:B-1----:R-:W-:-:S02]  /*05a0*/  IADD3 R4, P0, R11, R44, RZ ;  /* 0x0000002c0b047210 */ /* 0x002fc40007f1e0ff */
[----:B------:R-:W-:Y:S01]  /*05b0*/  IADD3 R10, P1, R15, R44, RZ ;  /* 0x0000002c0f0a7210 */ /* 0x000fe20007f3e0ff */
[----:B------:R1:W5:Y:S01]  /*05c0*/  LDG.E.U8 R33, desc[UR20][R2.64] ;  /* 0x0000001402217981 */ /* 0x000362000c1e1100 */
[----:B0-----:R-:W-:Y:S01]  /*05d0*/  IMAD R12, R48, 0x2, R16 ;  /* 0x00000002300c7824 */ /* 0x001fe200078e0210 */
[----:B------:R-:W-:Y:S02]  /*05e0*/  LEA.HI.X.SX32 R5, R11, R46, 0x1, P0 ;  /* 0x0000002e0b057211 */ /* 0x000fe400000f0eff */
[----:B------:R-:W-:Y:S01]  /*05f0*/  IADD3 R6, P0, R16, R44, RZ ;  /* 0x0000002c10067210 */ /* 0x000fe20007f1e0ff */
[----:B------:R-:W-:Y:S01]  /*0600*/  IMAD R13, R48, 0x2, R12 ;  /* 0x00000002300d7824 */ /* 0x000fe200078e020c */
[-C--:B------:R-:W-:Y:S01]  /*0610*/  LEA.HI.X.SX32 R11, R15, R46.reuse, 0x1, P1 ;  /* 0x0000002e0f0b7211 */ /* 0x080fe200008f0eff */
[----:B------:R-:W5:Y:S01]  /*0620*/  LDG.E.U8 R34, desc[UR20][R4.64] ;  /* 0x0000001404227981 */ /* 0x000f62000c1e1100 */
[----:B------:R-:W-:Y:S01]  /*0630*/  LEA.HI.X.SX32 R7, R16, R46, 0x1, P0 ;  /* 0x0000002e10077211 */ /* 0x000fe200000f0eff */
[----:B------:R-:W-:Y:S01]  /*0640*/  IMAD R15, R48, 0x2, R13 ;  /* 0x00000002300f7824 */ /* 0x000fe200078e020d */
[----:B------:R-:W-:Y:S01]  /*0650*/  IADD3 R8, P0, R12, R44, RZ ;  /* 0x0000002c0c087210 */ /* 0x000fe20007f1e0ff */
        /* <DEDUP_REMOVED lines=23> */
[----:B------:R-:W-:Y:S01]  /*07d0*/  LEA.HI.X.SX32 R9, R11, R46, 0x1, P0 ;  /* 0x0000002e0b097211 */ /* 0x000fe200000f0eff */
[----:B0-----:R-:W-:Y:S01]  /*07e0*/  IMAD R12, R48, 0x2, R16 ;  /* 0x00000002300c7824 */ /* 0x001fe200078e0210 */
[----:B------:R-:W-:-:S03]  /*07f0*/  IADD3 R2, P0, R16, R44, RZ ;  /* 0x0000002c10027210 */ /* 0x000fc60007f1e0ff */
[----:B------:R-:W-:Y:S01]  /*0800*/  IMAD R13, R48, 0x2, R12 ;  /* 0x00000002300d7824 */ /* 0x000fe200078e020c */
[-C--:B------:R-:W-:Y:S01]  /*0810*/  LEA.HI.X.SX32 R3, R16, R46.reuse, 0x1, P0 ;  /* 0x0000002e10037211 */ /* 0x080fe200000f0eff */
[----:B------:R0:W5:Y:S01]  /*0820*/  LDG.E.U8 R42, desc[UR20][R8.64] ;  /* 0x00000014082a7981 */ /* 0x000162000c1e1100 */
[----:B------:R-:W-:Y:S01]  /*0830*/  LEA.HI.X.SX32 R11, R15, R46, 0x1, P1 ;  /* 0x0000002e0f0b7211 */ /* 0x000fe200008f0eff */
[----:B------:R-:W-:Y:S01]  /*0840*/  IMAD R15, R48, 0x2, R13 ;  /* 0x00000002300f7824 */ /* 0x000fe200078e020d */
[----:B------:R-:W-:Y:S01]  /*0850*/  IADD3 R4, P0, R12, R44, RZ ;  /* 0x0000002c0c047210 */ /* 0x000fe20007f1e0ff */
[----:B------:R0:W5:Y:S02]  /*0860*/  LDG.E.U8 R2, desc[UR20][R2.64] ;  /* 0x0000001402027981 */ /* 0x000164000c1e1100 */
[----:B------:R-:W-:Y:S01]  /*0870*/  IMAD R16, R48, 0x2, R15 ;  /* 0x0000000230107824 */ /* 0x000fe200078e020f */
[----:B------:R-:W-:Y:S01]  /*0880*/  LEA.HI.X.SX32 R5, R12, R46, 0x1, P0 ;  /* 0x0000002e0c057211 */ /* 0x000fe200000f0eff */
[----:B------:R-:W5:Y:S01]  /*0890*/  LDG.E.U8 R10, desc[UR20][R10.64] ;  /* 0x000000140a0a7981 */ /* 0x000f62000c1e1100 */
[----:B-1----:R-:W-:-:S02]  /*08a0*/  IADD3 R6, P0, R13, R44, RZ ;  /* 0x0000002c0d067210 */ /* 0x002fc40007f1e0ff */
[----:B------:R-:W-:Y:S01]  /*08b0*/  IADD3 R12, P1, R15, R44, RZ ;  /* 0x0000002c0f0c7210 */ /* 0x000fe20007f3e0ff */
[----:B------:R1:W5:Y:S01]  /*08c0*/  LDG.E.U8 R4, desc[UR20][R4.64] ;  /* 0x0000001404047981 */ /* 0x000362000c1e1100 */
[----:B------:R-:W-:Y:S02]  /*08d0*/  LEA.HI.X.SX32 R7, R13, R46, 0x1, P0 ;  /* 0x0000002e0d077211 */ /* 0x000fe400000f0eff */
[C---:B0-----:R-:W-:Y:S02]  /*08e0*/  IADD3 R8, P0, R16.reuse, R44, RZ ;  /* 0x0000002c10087210 */ /* 0x041fe40007f1e0ff */
[-C--:B------:R-:W-:Y:S01]  /*08f0*/  LEA.HI.X.SX32 R13, R15, R46.reuse, 0x1, P1 ;  /* 0x0000002e0f0d7211 */ /* 0x080fe200008f0eff */
[----:B------:R0:W5:Y:S01]  /*0900*/  LDG.E.U8 R6, desc[UR20][R6.64] ;  /* 0x0000001406067981 */ /* 0x000162000c1e1100 */
[----:B------:R-:W-:-:S03]  /*0910*/  LEA.HI.X.SX32 R9, R16, R46, 0x1, P0 ;  /* 0x0000002e10097211 */ /* 0x000fc600000f0eff */
[----:B------:R-:W5:Y:S04]  /*0920*/  LDG.E.U8 R12, desc[UR20][R12.64] ;  /* 0x000000140c0c7981 */ /* 0x000f68000c1e1100 */
[----:B------:R-:W5:Y:S01]  /*0930*/  LDG.E.U8 R8, desc[UR20][R8.64] ;  /* 0x0000001408087981 */ /* 0x000f62000c1e1100 */
[----:B------:R-:W1:Y:S01]  /*0940*/  S2UR UR4, SR_CgaCtaId ;  /* 0x00000000000479c3 */ /* 0x000e620000008800 */
[----:B------:R-:W-:Y:S01]  /*0950*/  IMAD.SHL.U32 R3, R170, 0x8, RZ ;  /* 0x00000008aa037824 */ /* 0x000fe200078e00ff */
[----:B------:R-:W-:-:S04]  /*0960*/  UMOV UR15, 0x400 ;  /* 0x00000400000f7882 */ /* 0x000fc80000000000 */
[----:B------:R-:W-:-:S05]  /*0970*/  LOP3.LUT R3, R3, 0x30, RZ, 0xc0, !PT ;  /* 0x0000003003037812 */ /* 0x000fca00078ec0ff */
[----:B------:R-:W-:Y:S01]  /*0980*/  IMAD R3, R0, 0x40, R3 ;  /* 0x0000004000037824 */ /* 0x000fe200078e0203 */
[----:B------:R-:W-:-:S04]  /*0990*/  ISETP.GE.AND P1, PT, R120, 0x1, PT ;  /* 0x000000017800780c */ /* 0x000fc80003f26270 */
[----:B------:R-:W-:Y:S01]  /*09a0*/  LOP3.LUT R3, R3, R14, RZ, 0xfc, !PT ;  /* 0x0000000e03037212 */ /* 0x000fe200078efcff */
[----:B-1----:R-:W-:-:S03]  /*09b0*/  ULEA UR15, UR4, UR15, 0x18 ;  /* 0x0000000f040f7291 */ /* 0x002fc6000f8ec03f */
[C---:B------:R-:W-:Y:S02]  /*09c0*/  LOP3.LUT R5, R3.reuse, 0x10, RZ, 0x3c, !PT ;  /* 0x0000001003057812 */ /* 0x040fe400078e3cff */
[----:B0-----:R-:W-:Y:S01]  /*09d0*/  LOP3.LUT R7, R3, 0x20, RZ, 0x3c, !PT ;  /* 0x0000002003077812 */ /* 0x001fe200078e3cff */
[----:B------:R-:W-:Y:S01]  /*09e0*/  IMAD.MOV.U32 R245, RZ, RZ, -0x800000 ;  /* 0xff800000fff57424 */ /* 0x000fe200078e00ff */
[----:B------:R-:W-:Y:S01]  /*09f0*/  CS2R R88, SRZ ;  /* 0x0000000000587805 */ /* 0x000fe2000001ff00 */
[----:B------:R-:W-:Y:S01]  /*0a00*/  IMAD.MOV.U32 R179, RZ, RZ, 0x3f800000 ;  /* 0x3f800000ffb37424 */ /* 0x000fe200078e00ff */
[----:B------:R-:W-:Y:S01]  /*0a10*/  CS2R R90, SRZ ;  /* 0x00000000005a7805 */ /* 0x000fe2000001ff00 */
[----:B------:R-:W-:Y:S01]  /*0a20*/  IMAD.MOV.U32 R178, RZ, RZ, 0x3f800000 ;  /* 0x3f800000ffb27424 */ /* 0x000fe200078e00ff */
[----:B------:R-:W-:Y:S01]  /*0a30*/  CS2R R92, SRZ ;  /* 0x00000000005c7805 */ /* 0x000fe2000001ff00 */
[----:B------:R-:W-:Y:S01]  /*0a40*/  IMAD.MOV.U32 R171, RZ, RZ, -0x800000 ;  /* 0xff800000ffab7424 */ /* 0x000fe200078e00ff */
[----:B------:R-:W-:-:S02]  /*0a50*/  CS2R R94, SRZ ;  /* 0x00000000005e7805 */ /* 0x000fc4000001ff00 */
[----:B------:R-:W-:Y:S02]  /*0a60*/  CS2R R96, SRZ ;  /* 0x0000000000607805 */ /* 0x000fe4000001ff00 */
[----:B------:R-:W-:Y:S02]  /*0a70*/  CS2R R98, SRZ ;  /* 0x0000000000627805 */ /* 0x000fe4000001ff00 */
[----:B------:R-:W-:Y:S02]  /*0a80*/  CS2R R100, SRZ ;  /* 0x0000000000647805 */ /* 0x000fe4000001ff00 */
[----:B------:R-:W-:Y:S02]  /*0a90*/  CS2R R102, SRZ ;  /* 0x0000000000667805 */ /* 0x000fe4000001ff00 */
[----:B------:R-:W-:Y:S02]  /*0aa0*/  CS2R R104, SRZ ;  /* 0x0000000000687805 */ /* 0x000fe4000001ff00 */
[----:B------:R-:W-:-:S02]  /*0ab0*/  CS2R R106, SRZ ;  /* 0x00000000006a7805 */ /* 0x000fc4000001ff00 */
[----:B------:R-:W-:Y:S02]  /*0ac0*/  CS2R R108, SRZ ;  /* 0x00000000006c7805 */ /* 0x000fe4000001ff00 */
[----:B------:R-:W-:Y:S02]  /*0ad0*/  CS2R R110, SRZ ;  /* 0x00000000006e7805 */ /* 0x000fe4000001ff00 */
[----:B------:R-:W-:Y:S02]  /*0ae0*/  CS2R R112, SRZ ;  /* 0x0000000000707805 */ /* 0x000fe4000001ff00 */
[----:B------:R-:W-:Y:S02]  /*0af0*/  CS2R R114, SRZ ;  /* 0x0000000000727805 */ /* 0x000fe4000001ff00 */
[----:B------:R-:W-:Y:S02]  /*0b00*/  CS2R R116, SRZ ;  /* 0x0000000000747805 */ /* 0x000fe4000001ff00 */
[----:B------:R-:W-:-:S02]  /*0b10*/  CS2R R118, SRZ ;  /* 0x0000000000767805 */ /* 0x000fc4000001ff00 */
[----:B------:R-:W-:Y:S01]  /*0b20*/  LOP3.LUT P0, RZ, R170, 0x80, RZ, 0xc0, !PT ;  /* 0x00000080aaff7812 */ /* 0x000fe2000780c0ff */
[----:B--2---:R-:W-:Y:S04]  /*0b30*/  STS.U8 [R3+UR15], R17 ;  /* 0x0000001103007988 */ /* 0x004fe8000800000f */
[----:B---3--:R-:W-:Y:S04]  /*0b40*/  STS.U8 [R3+UR15+0x2], R18 ;  /* 0x0000021203007988 */ /* 0x008fe8000800000f */
[----:B----4-:R-:W-:Y:S04]  /*0b50*/  STS.U8 [R3+UR15+0x4], R19 ;  /* 0x0000041303007988 */ /* 0x010fe8000800000f */
[----:B------:R-:W-:Y:S04]  /*0b60*/  STS.U8 [R3+UR15+0x6], R20 ;  /* 0x0000061403007988 */ /* 0x000fe8000800000f */
[----:B------:R-:W-:Y:S04]  /*0b70*/  STS.U8 [R3+UR15+0x8], R21 ;  /* 0x0000081503007988 */ /* 0x000fe8000800000f */
[----:B------:R-:W-:Y:S04]  /*0b80*/  STS.U8 [R3+UR15+0xa], R22 ;  /* 0x00000a1603007988 */ /* 0x000fe8000800000f */
[----:B------:R-:W-:Y:S04]  /*0b90*/  STS.U8 [R3+UR15+0xc], R23 ;  /* 0x00000c1703007988 */ /* 0x000fe8000800000f */
[----:B------:R0:W-:Y:S04]  /*0ba0*/  STS.U8 [R3+UR15+0xe], R24 ;  /* 0x00000e1803007988 */ /* 0x0001e8000800000f */
[----:B------:R1:W-:Y:S01]  /*0bb0*/  STS.U8 [R5+UR15], R25 ;  /* 0x0000001905007988 */ /* 0x0003e2000800000f */
[----:B0-----:R-:W-:-:S03]  /*0bc0*/  LOP3.LUT R3, R3, 0x30, RZ, 0x3c, !PT ;  /* 0x0000003003037812 */ /* 0x001fc600078e3cff */
[----:B------:R1:W-:Y:S04]  /*0bd0*/  STS.U8 [R5+UR15+0x2], R26 ;  /* 0x0000021a05007988 */ /* 0x0003e8000800000f */
[----:B-----5:R1:W-:Y:S04]  /*0be0*/  STS.U8 [R5+UR15+0x4], R27 ;  /* 0x0000041b05007988 */ /* 0x0203e8000800000f */
[----:B------:R1:W-:Y:S04]  /*0bf0*/  STS.U8 [R5+UR15+0x6], R28 ;  /* 0x0000061c05007988 */ /* 0x0003e8000800000f */
[----:B------:R1:W-:Y:S04]  /*0c00*/  STS.U8 [R5+UR15+0x8], R29 ;  /* 0x0000081d05007988 */ /* 0x0003e8000800000f */
[----:B------:R1:W-:Y:S04]  /*0c10*/  STS.U8 [R5+UR15+0xa], R30 ;  /* 0x00000a1e05007988 */ /* 0x0003e8000800000f */
[----:B------:R1:W-:Y:S04]  /*0c20*/  STS.U8 [R5+UR15+0xc], R31 ;  /* 0x00000c1f05007988 */ /* 0x0003e8000800000f */
[----:B------:R1:W-:Y:S04]  /*0c30*/  STS.U8 [R5+UR15+0xe], R32 ;  /* 0x00000e2005007988 */ /* 0x0003e8000800000f */
[----:B------:R1:W-:Y:S04]  /*0c40*/  STS.U8 [R7+UR15], R33 ;  /* 0x0000002107007988 */ /* 0x0003e8000800000f */
[----:B------:R1:W-:Y:S04]  /*0c50*/  STS.U8 [R7+UR15+0x2], R34 ;  /* 0x0000022207007988 */ /* 0x0003e8000800000f */
[----:B------:R1:W-:Y:S04]  /*0c60*/  STS.U8 [R7+UR15+0x4], R35 ;  /* 0x0000042307007988 */ /* 0x0003e8000800000f */
        /* <DEDUP_REMOVED lines=12> */
[----:B------:R1:W-:Y:S01]  /*0d30*/  STS.U8 [R3+UR15+0xe], R8 ;  /* 0x00000e0803007988 */ /* 0x0003e2000800000f */
[----:B------:R-:W-:Y:S05]  /*0d40*/  @!P1 BRA `(.L_x_0) ;  /* 0x0000004400fc9947 */ /* 0x000fea0003800000 */
[----:B-1----:R-:W0:Y:S01]  /*0d50*/  LDC.64 R32, c[0x0][0x220] ;  /* 0x00008800ff207b82 */ /* 0x002e220000000a00 */
[----:B------:R-:W-:Y:S01]  /*0d60*/  LOP3.LUT R2, R170, 0x3f, RZ, 0xc0, !PT ;  /* 0x0000003faa027812 */ /* 0x000fe200078ec0ff */
[----:B------:R-:W-:Y:S01]  /*0d70*/  ULDC.64 UR12, c[0x0][0x260] ;  /* 0x00009800000c7ab9 */ /* 0x000fe20000000a00 */
[----:B------:R-:W-:Y:S01]  /*0d80*/  ULDC UR4, c[0x0][0x258] ;  /* 0x0000960000047ab9 */ /* 0x000fe20000000800 */
[----:B------:R-:W-:Y:S01]  /*0d90*/  UIMAD UR12, UR14, UR12, URZ ;  /* 0x0000000c0e0c72a4 */ /* 0x000fe2000f8e023f */
[----:B------:R-:W-:Y:S01]  /*0da0*/  IMAD R5, R0, UR13, RZ ;  /* 0x0000000d00057c24 */ /* 0x000fe2000f8e02ff */
[----:B------:R-:W-:Y:S01]  /*0db0*/  SHF.R.U32.HI R4, RZ, 0x5, R170 ;  /* 0x00000005ff047819 */ /* 0x000fe200000116aa */
[----:B------:R-:W-:Y:S01]  /*0dc0*/  IMAD R3, R2, UR4, RZ ;  /* 0x0000000402037c24 */ /* 0x000fe2000f8e02ff */
[----:B------:R-:W1:Y:S01]  /*0dd0*/  LDC.64 R164, c[0x0][0x250] ;  /* 0x00009400ffa47b82 */ /* 0x000e620000000a00 */
[----:B------:R-:W-:Y:S01]  /*0de0*/  USHF.R.S32.HI UR4, URZ, 0x1f, UR12 ;  /* 0x0000001f3f047899 */ /* 0x000fe2000801140c */
[----:B------:R-:W-:Y:S01]  /*0df0*/  SHF.R.S32.HI R0, RZ, 0x1f, R5 ;  /* 0x0000001fff007819 */ /* 0x000fe20000011405 */
[----:B------:R-:W-:Y:S01]  /*0e00*/  ULDC.64 UR6, c[0x0][0x218] ;  /* 0x0000860000067ab9 */ /* 0x000fe20000000a00 */
[C---:B------:R-:W-:Y:S01]  /*0e10*/  LEA.HI R2, R170.reuse, 0xc, RZ, 0x1a ;  /* 0x0000000caa027811 */ /* 0x040fe200078fd0ff */
[----:B------:R-:W-:Y:S01]  /*0e20*/  UMOV UR5, URZ ;  /* 0x0000003f00057c82 */ /* 0x000fe20008000000 */
[----:B------:R-:W-:Y:S01]  /*0e30*/  SHF.R.S32.HI R7, RZ, 0x1f, R3 ;  /* 0x0000001fff077819 */ /* 0x000fe20000011403 */
[----:B------:R-:W-:Y:S01]  /*0e40*/  IMAD.MOV.U32 R179, RZ, RZ, 0x3f800000 ;  /* 0x3f800000ffb37424 */ /* 0x000fe200078e00ff */
[C---:B------:R-:W-:Y:S01]  /*0e50*/  LEA.HI R6, R170.reuse, 0x2c, RZ, 0x1a ;  /* 0x0000002caa067811 */ /* 0x040fe200078fd0ff */
[----:B------:R-:W2:Y:S01]  /*0e60*/  LDC R36, c[0x0][0x268] ;  /* 0x00009a00ff247b82 */ /* 0x000ea20000000800 */
[C---:B------:R-:W-:Y:S01]  /*0e70*/  LEA.HI R8, R170.reuse, 0x3c, RZ, 0x1a ;  /* 0x0000003caa087811 */ /* 0x040fe200078fd0ff */
[----:B------:R-:W-:Y:S01]  /*0e80*/  IMAD.MOV.U32 R180, RZ, RZ, -0x800000 ;  /* 0xff800000ffb47424 */ /* 0x000fe200078e00ff */
[C---:B------:R-:W-:Y:S01]  /*0e90*/  LEA.HI R16, R170.reuse, 0x6c, RZ, 0x1a ;  /* 0x0000006caa107811 */ /* 0x040fe200078fd0ff */
[----:B------:R-:W-:Y:S01]  /*0ea0*/  IMAD.MOV.U32 R181, RZ, RZ, RZ ;  /* 0x000000ffffb57224 */ /* 0x000fe200078e00ff */
[----:B------:R-:W-:Y:S01]  /*0eb0*/  LEA.HI R18, R170, 0x7c, RZ, 0x1a ;  /* 0x0000007caa127811 */ /* 0x000fe200078fd0ff */
[----:B------:R-:W-:Y:S01]  /*0ec0*/  IMAD.MOV.U32 R182, RZ, RZ, -0x800000 ;  /* 0xff800000ffb67424 */ /* 0x000fe200078e00ff */
[----:B0-----:R-:W-:Y:S01]  /*0ed0*/  IADD3 R32, P3, P4, R5, UR12, R32 ;  /* 0x0000000c05207c10 */ /* 0x001fe2000fc7e020 */
[----:B------:R-:W-:Y:S01]  /*0ee0*/  IMAD.MOV.U32 R178, RZ, RZ, 0x3f800000 ;  /* 0x3f800000ffb27424 */ /* 0x000fe200078e00ff */
[----:B------:R-:W-:-:S02]  /*0ef0*/  R2UR UR12, R4 ;  /* 0x00000000040c72ca */ /* 0x000fc400000e0000 */
[----:B------:R-:W-:Y:S02]  /*0f00*/  CS2R R88, SRZ ;  /* 0x0000000000587805 */ /* 0x000fe4000001ff00 */
[----:B------:R-:W-:Y:S02]  /*0f10*/  IADD3.X R34, R0, UR4, R33, P3, P4 ;  /* 0x0000000400227c10 */ /* 0x000fe40009fe8421 */
[----:B------:R-:W-:Y:S02]  /*0f20*/  CS2R R90, SRZ ;  /* 0x00000000005a7805 */ /* 0x000fe4000001ff00 */
[----:B------:R-:W-:Y:S02]  /*0f30*/  SHF.R.U32.HI R0, RZ, 0x6, R170 ;  /* 0x00000006ff007819 */ /* 0x000fe400000116aa */
[----:B------:R-:W-:Y:S01]  /*0f40*/  CS2R R92, SRZ ;  /* 0x00000000005c7805 */ /* 0x000fe2000001ff00 */
[----:B-1----:R-:W-:Y:S01]  /*0f50*/  IMAD R164, R164, UR14, RZ ;  /* 0x0000000ea4a47c24 */ /* 0x002fe2000f8e02ff */
[----:B------:R-:W-:Y:S01]  /*0f60*/  LEA.HI R4, R170, 0x1c, RZ, 0x1a ;  /* 0x0000001caa047811 */ /* 0x000fe200078fd0ff */
[-C--:B------:R-:W-:Y:S01]  /*0f70*/  IMAD R160, R2, R165.reuse, RZ ;  /* 0x000000a502a07224 */ /* 0x080fe200078e02ff */
[----:B------:R-:W-:Y:S01]  /*0f80*/  SGXT.U32 R0, R0, 0x2 ;  /* 0x000000020000781a */ /* 0x000fe20000000000 */
[-C--:B------:R-:W-:Y:S01]  /*0f90*/  IMAD R6, R6, R165.reuse, RZ ;  /* 0x000000a506067224 */ /* 0x080fe200078e02ff */
[--C-:B------:R-:W-:Y:S01]  /*0fa0*/  IADD3 R9, P1, P2, R3, UR6, R164.reuse ;  /* 0x0000000603097c10 */ /* 0x100fe2000fa3e0a4 */
[-C--:B------:R-:W-:Y:S01]  /*0fb0*/  IMAD R4, R4, R165.reuse, RZ ;  /* 0x000000a504047224 */ /* 0x080fe200078e02ff */
[----:B------:R-:W-:Y:S01]  /*0fc0*/  SHF.R.S32.HI R164, RZ, 0x1f, R164 ;  /* 0x0000001fffa47819 */ /* 0x000fe200000114a4 */
[----:B------:R-:W-:Y:S01]  /*0fd0*/  IMAD R0, R0, R165, RZ ;  /* 0x000000a500007224 */ /* 0x000fe200078e02ff */
[----:B------:R-:W-:Y:S01]  /*0fe0*/  IADD3 R166, P5, R6, R9, RZ ;  /* 0x0000000906a67210 */ /* 0x000fe20007fbe0ff */
[----:B------:R-:W-:Y:S01]  /*0ff0*/  IMAD R8, R8, R165, RZ ;  /* 0x000000a508087224 */ /* 0x000fe200078e02ff */
[----:B------:R-:W-:Y:S01]  /*1000*/  IADD3.X R7, R7, UR7, R164, P1, P2 ;  /* 0x0000000707077c10 */ /* 0x000fe20008fe44a4 */
[C---:B------:R-:W-:Y:S01]  /*1010*/  IMAD R2, R165.reuse, 0x4, R0 ;  /* 0x00000004a5027824 */ /* 0x040fe200078e0200 */
[----:B------:R-:W-:Y:S01]  /*1020*/  IADD3 R169, P3, R0, R9, RZ ;  /* 0x0000000900a97210 */ /* 0x000fe20007f7e0ff */
[----:B------:R-:W-:Y:S01]  /*1030*/  IMAD R16, R16, R165, RZ ;  /* 0x000000a510107224 */ /* 0x000fe200078e02ff */
[----:B------:R-:W-:Y:S01]  /*1040*/  IADD3 R167, P6, R4, R9, RZ ;  /* 0x0000000904a77210 */ /* 0x000fe20007fde0ff */
[C---:B------:R-:W-:Y:S01]  /*1050*/  IMAD R146, R165.reuse, 0x4, R2 ;  /* 0x00000004a5927824 */ /* 0x040fe200078e0202 */
[-C--:B------:R-:W-:Y:S01]  /*1060*/  LEA.HI.X.SX32 R162, R0, R7.reuse, 0x1, P3 ;  /* 0x0000000700a27211 */ /* 0x080fe200018f0eff */
[----:B--2---:R-:W-:Y:S01]  /*1070*/  IMAD R3, R14, R36, RZ ;  /* 0x000000240e037224 */ /* 0x004fe200078e02ff */
[----:B------:R-:W-:Y:S01]  /*1080*/  LEA.HI.X.SX32 R158, R4, R7, 0x1, P6 ;  /* 0x00000007049e7211 */ /* 0x000fe200030f0eff */
[C---:B------:R-:W-:Y:S01]  /*1090*/  IMAD R0, R165.reuse, 0x8, R146 ;  /* 0x00000008a5007824 */ /* 0x040fe200078e0292 */
[----:B------:R-:W-:Y:S01]  /*10a0*/  IADD3 R164, P1, R8, R9, RZ ;  /* 0x0000000908a47210 */ /* 0x000fe20007f3e0ff */
[----:B------:R-:W-:Y:S01]  /*10b0*/  IMAD R24, R36, 0x2, R3 ;  /* 0x0000000224187824 */ /* 0x000fe200078e0203 */
[-C--:B------:R-:W-:Y:S01]  /*10c0*/  LEA.HI.X.SX32 R156, R6, R7.reuse, 0x1, P5 ;  /* 0x00000007069c7211 */ /* 0x080fe200028f0eff */
[C---:B------:R-:W-:Y:S01]  /*10d0*/  IMAD R142, R165.reuse, 0x4, R0 ;  /* 0x00000004a58e7824 */ /* 0x040fe200078e0200 */
[----:B------:R-:W-:Y:S01]  /*10e0*/  LEA.HI.X.SX32 R154, R8, R7, 0x1, P1 ;  /* 0x00000007089a7211 */ /* 0x000fe200008f0eff */
[----:B------:R-:W-:Y:S01]  /*10f0*/  IMAD R25, R36, 0x2, R24 ;  /* 0x0000000224197824 */ /* 0x000fe200078e0218 */
[-C--:B------:R-:W-:Y:S01]  /*1100*/  IADD3 R149, P1, R2, R9.reuse, RZ ;  /* 0x0000000902957210 */ /* 0x080fe20007f3e0ff */
[C---:B------:R-:W-:Y:S01]  /*1110*/  IMAD R4, R165.reuse, 0x4, R142 ;  /* 0x00000004a5047824 */ /* 0x040fe200078e028e */
[----:B------:R-:W-:Y:S01]  /*1120*/  IADD3 R168, P2, R160, R9, RZ ;  /* 0x00000009a0a87210 */ /* 0x000fe20007f5e0ff */
[----:B------:R-:W-:Y:S01]  /*1130*/  IMAD R26, R36, 0x2, R25 ;  /* 0x00000002241a7824 */ /* 0x000fe200078e0219 */
[----:B------:R-:W-:Y:S01]  /*1140*/  LEA.HI.X.SX32 R147, R2, R7, 0x1, P1 ;  /* 0x0000000702937211 */ /* 0x000fe200008f0eff */
[C---:B------:R-:W-:Y:S01]  /*1150*/  IMAD R138, R165.reuse, 0x8, R4 ;  /* 0x00000008a58a7824 */ /* 0x040fe200078e0204 */
[----:B------:R-:W-:Y:S01]  /*1160*/  IADD3 R145, P1, R0, R9, RZ ;  /* 0x0000000900917210 */ /* 0x000fe20007f3e0ff */
[----:B------:R-:W-:Y:S01]  /*1170*/  IMAD R18, R18, R165, RZ ;  /* 0x000000a512127224 */ /* 0x000fe200078e02ff */
        /* <DEDUP_REMOVED lines=22> */
[-C--:B------:R-:W-:Y:S01]  /*12e0*/  IADD3 R137, P1, R6, R9.reuse, RZ ;  /* 0x0000000906897210 */ /* 0x080fe20007f3e0ff */
[----:B------:R-:W-:Y:S01]  /*12f0*/  IMAD R193, R36, 0x2, R191 ;  /* 0x0000000224c17824 */ /* 0x000fe200078e02bf */
[----:B------:R-:W-:Y:S01]  /*1300*/  IADD3 R157, P6, R18, R9, RZ ;  /* 0x00000009129d7210 */ /* 0x000fe20007fde0ff */
[C---:B------:R-:W-:Y:S01]  /*1310*/  IMAD R124, R165.reuse, 0x4, R0 ;  /* 0x00000004a57c7824 */ /* 0x040fe200078e0200 */
[----:B------:R-:W-:Y:S01]  /*1320*/  LEA.HI.X.SX32 R138, R138, R7, 0x1, P2 ;  /* 0x000000078a8a7211 */ /* 0x000fe200010f0eff */
[----:B------:R-:W-:Y:S01]  /*1330*/  IMAD R195, R36, 0x2, R193 ;  /* 0x0000000224c37824 */ /* 0x000fe200078e02c1 */
[----:B------:R-:W-:Y:S01]  /*1340*/  IADD3 R136, P2, R134, R9, RZ ;  /* 0x0000000986887210 */ /* 0x000fe20007f5e0ff */
[C---:B------:R-:W-:Y:S01]  /*1350*/  IMAD R120, R165.reuse, 0x4, R124 ;  /* 0x00000004a5787824 */ /* 0x040fe200078e027c */
[-C--:B------:R-:W-:Y:S01]  /*1360*/  LEA.HI.X.SX32 R135, R6, R7.reuse, 0x1, P1 ;  /* 0x0000000706877211 */ /* 0x080fe200008f0eff */
[----:B------:R-:W-:Y:S01]  /*1370*/  IMAD R197, R36, 0x2, R195 ;  /* 0x0000000224c57824 */ /* 0x000fe200078e02c3 */
[----:B------:R-:W-:Y:S01]  /*1380*/  LEA.HI R12, R170, 0x5c, RZ, 0x1a ;  /* 0x0000005caa0c7811 */ /* 0x000fe200078fd0ff */
[C---:B------:R-:W-:Y:S01]  /*1390*/  IMAD R4, R165.reuse, 0x8, R120 ;  /* 0x00000008a5047824 */ /* 0x040fe200078e0278 */
[----:B------:R-:W-:Y:S01]  /*13a0*/  LEA.HI.X.SX32 R150, R18, R7, 0x1, P6 ;  /* 0x0000000712967211 */ /* 0x000fe200030f0eff */
[----:B------:R-:W-:Y:S01]  /*13b0*/  IMAD R201, R36, 0x2, R197 ;  /* 0x0000000224c97824 */ /* 0x000fe200078e02c5 */
[----:B------:R-:W-:Y:S01]  /*13c0*/  IADD3 R133, P1, R2, R9, RZ ;  /* 0x0000000902857210 */ /* 0x000fe20007f3e0ff */
[C---:B------:R-:W-:Y:S01]  /*13d0*/  IMAD R22, R165.reuse, 0x4, R4 ;  /* 0x00000004a5167824 */ /* 0x040fe200078e0204 */
[----:B------:R-:W-:Y:S01]  /*13e0*/  LEA.HI R10, R170, 0x4c, RZ, 0x1a ;  /* 0x0000004caa0a7811 */ /* 0x000fe200078fd0ff */
[----:B------:R-:W-:Y:S01]  /*13f0*/  IMAD R12, R12, R165, RZ ;  /* 0x000000a50c0c7224 */ /* 0x000fe200078e02ff */
[----:B------:R-:W-:Y:S01]  /*1400*/  LEA.HI.X.SX32 R134, R134, R7, 0x1, P2 ;  /* 0x0000000786867211 */ /* 0x000fe200010f0eff */
[C---:B------:R-:W-:Y:S01]  /*1410*/  IMAD R18, R165.reuse, 0x4, R22 ;  /* 0x00000004a5127824 */ /* 0x040fe200078e0216 */
[----:B------:R-:W-:Y:S01]  /*1420*/  IADD3 R132, P2, R130, R9, RZ ;  /* 0x0000000982847210 */ /* 0x000fe20007f5e0ff */
[----:B------:R-:W-:Y:S01]  /*1430*/  IMAD R10, R10, R165, RZ ;  /* 0x000000a50a0a7224 */ /* 0x000fe200078e02ff */
        /* <DEDUP_REMOVED lines=9> */
[----:B------:R-:W-:Y:S01]  /*14d0*/  UIADD3 UR6, UR15, 0x2000, URZ ;  /* 0x000020000f067890 */ /* 0x000fe2000fffe03f */
[-C--:B------:R-:W-:Y:S01]  /*14e0*/  LEA.HI.X.SX32 R125, R0, R7.reuse, 0x1, P2 ;  /* 0x00000007007d7211 */ /* 0x080fe200010f0eff */
[C---:B------:R-:W-:Y:S01]  /*14f0*/  IMAD R0, R165.reuse, 0x4, R16 ;  /* 0x00000004a5007824 */ /* 0x040fe200078e0210 */
[----:B------:R-:W-:Y:S01]  /*1500*/  LEA.HI.X.SX32 R152, R12, R7, 0x1, P3 ;  /* 0x000000070c987211 */ /* 0x000fe200018f0eff */
[----:B------:R-:W-:Y:S01]  /*1510*/  IMAD R213, R36, 0x2, R209 ;  /* 0x0000000224d57824 */ /* 0x000fe200078e02d1 */
[-C--:B------:R-:W-:Y:S01]  /*1520*/  IADD3 R129, P1, R126, R9.reuse, RZ ;  /* 0x000000097e817210 */ /* 0x080fe20007f3e0ff */
[----:B------:R-:W-:Y:S01]  /*1530*/  USHF.R.U32.HI UR6, URZ, 0x4, UR6 ;  /* 0x000000043f067899 */ /* 0x000fe20008011606 */
[----:B------:R-:W-:Y:S01]  /*1540*/  IADD3 R127, P3, R124, R9, RZ ;  /* 0x000000097c7f7210 */ /* 0x000fe20007f7e0ff */
[----:B------:R-:W-:Y:S01]  /*1550*/  IMAD R217, R36, 0x2, R213 ;  /* 0x0000000224d97824 */ /* 0x000fe200078e02d5 */
[----:B------:R-:W-:Y:S01]  /*1560*/  LEA.HI.X.SX32 R153, R10, R7, 0x1, P4 ;  /* 0x000000070a997211 */ /* 0x000fe200020f0eff */
[C---:B------:R-:W-:Y:S01]  /*1570*/  IMAD R10, R165.reuse, 0x8, R0 ;  /* 0x00000008a50a7824 */ /* 0x040fe200078e0200 */
[----:B------:R-:W-:Y:S01]  /*1580*/  IADD3 R122, P2, R4, R9, RZ ;  /* 0x00000009047a7210 */ /* 0x000fe20007f5e0ff */
[----:B------:R-:W-:Y:S01]  /*1590*/  IMAD R221, R36, 0x2, R217 ;  /* 0x0000000224dd7824 */ /* 0x000fe200078e02d9 */
[-C--:B------:R-:W-:Y:S01]  /*15a0*/  LEA.HI.X.SX32 R126, R126, R7.reuse, 0x1, P1 ;  /* 0x000000077e7e7211 */ /* 0x080fe200008f0eff */
[----:B------:R-:W-:Y:S01]  /*15b0*/  USGXT.U32 UR6, UR6, 0xe ;  /* 0x0000000e0606789a */ /* 0x000fe20008000000 */
[----:B------:R-:W-:Y:S01]  /*15c0*/  LEA.HI.X.SX32 R124, R124, R7, 0x1, P3 ;  /* 0x000000077c7c7211 */ /* 0x000fe200018f0eff */
[----:B------:R-:W-:Y:S01]  /*15d0*/  IMAD R224, R36, 0x2, R221 ;  /* 0x0000000224e07824 */ /* 0x000fe200078e02dd */
[-C--:B------:R-:W-:Y:S01]  /*15e0*/  IADD3 R123, P1, R120, R9.reuse, RZ ;  /* 0x00000009787b7210 */ /* 0x080fe20007f3e0ff */
[----:B------:R-:W-:Y:S01]  /*15f0*/  UIADD3 UR18, UP0, UR6, 0x2, URZ ;  /* 0x0000000206127890 */ /* 0x000fe2000ff1e03f */
[----:B------:R-:W-:Y:S01]  /*1600*/  IADD3 R121, P3, R22, R9, RZ ;  /* 0x0000000916797210 */ /* 0x000fe20007f7e0ff */
[----:B------:R-:W-:Y:S01]  /*1610*/  IMAD R252, R36, 0x2, R224 ;  /* 0x0000000224fc7824 */ /* 0x000fe200078e02e0 */
[-C--:B------:R-:W-:Y:S01]  /*1620*/  LEA.HI.X.SX32 R23, R4, R7.reuse, 0x1, P2 ;  /* 0x0000000704177211 */ /* 0x080fe200010f0eff */
[C---:B------:R-:W-:Y:S01]  /*1630*/  IMAD R4, R165.reuse, 0x4, R10 ;  /* 0x00000004a5047824 */ /* 0x040fe200078e020a */
[-C--:B------:R-:W-:Y:S01]  /*1640*/  LEA.HI.X.SX32 R120, R120, R7.reuse, 0x1, P1 ;  /* 0x0000000778787211 */ /* 0x080fe200008f0eff */
[----:B------:R-:W-:Y:S01]  /*1650*/  UIADD3.X UR19, UR5, 0x40000040, URZ, UP0, !UPT ;  /* 0x4000004005137890 */ /* 0x000fe200087fe43f */
[----:B------:R-:W-:Y:S01]  /*1660*/  LEA.HI.X.SX32 R22, R22, R7, 0x1, P3 ;  /* 0x0000000716167211 */ /* 0x000fe200018f0eff */
[----:B------:R-:W-:Y:S01]  /*1670*/  IMAD R8, R165, 0x4, R4 ;  /* 0x00000004a5087824 */ /* 0x000fe200078e0204 */
[----:B------:R-:W-:-:S02]  /*1680*/  IADD3 R21, P1, R18, R9, RZ ;  /* 0x0000000912157210 */ /* 0x000fc40007f3e0ff */
[----:B------:R-:W-:Y:S02]  /*1690*/  CS2R R94, SRZ ;  /* 0x00000000005e7805 */ /* 0x000fe4000001ff00 */
[-C--:B------:R-:W-:Y:S02]  /*16a0*/  IADD3 R20, P2, R2, R9.reuse, RZ ;  /* 0x0000000902147210 */ /* 0x080fe40007f5e0ff */
[----:B------:R-:W-:Y:S02]  /*16b0*/  CS2R R96, SRZ ;  /* 0x0000000000607805 */ /* 0x000fe4000001ff00 */
[----:B------:R-:W-:Y:S02]  /*16c0*/  IADD3 R19, P3, R16, R9, RZ ;  /* 0x0000000910137210 */ /* 0x000fe40007f7e0ff */
[----:B------:R-:W-:Y:S02]  /*16d0*/  CS2R R98, SRZ ;  /* 0x0000000000627805 */ /* 0x000fe4000001ff00 */
[----:B------:R-:W-:-:S02]  /*16e0*/  LEA.HI.X.SX32 R18, R18, R7, 0x1, P1 ;  /* 0x0000000712127211 */ /* 0x000fc400008f0eff */
[----:B------:R-:W-:Y:S02]  /*16f0*/  CS2R R100, SRZ ;  /* 0x0000000000647805 */ /* 0x000fe4000001ff00 */
[-C--:B------:R-:W-:Y:S02]  /*1700*/  LEA.HI.X.SX32 R17, R2, R7.reuse, 0x1, P2 ;  /* 0x0000000702117211 */ /* 0x080fe400010f0eff */
[----:B------:R-:W-:Y:S02]  /*1710*/  CS2R R102, SRZ ;  /* 0x0000000000667805 */ /* 0x000fe4000001ff00 */
[----:B------:R-:W-:Y:S02]  /*1720*/  LEA.HI.X.SX32 R16, R16, R7, 0x1, P3 ;  /* 0x0000000710107211 */ /* 0x000fe400018f0eff */
[----:B------:R-:W-:Y:S02]  /*1730*/  CS2R R104, SRZ ;  /* 0x0000000000687805 */ /* 0x000fe4000001ff00 */
[----:B------:R-:W-:-:S02]  /*1740*/  IADD3 R15, P1, R0, R9, RZ ;  /* 0x00000009000f7210 */ /* 0x000fc40007f3e0ff */
[----:B------:R-:W-:Y:S02]  /*1750*/  CS2R R106, SRZ ;  /* 0x00000000006a7805 */ /* 0x000fe4000001ff00 */
[-C--:B------:R-:W-:Y:S02]  /*1760*/  IADD3 R14, P2, R10, R9.reuse, RZ ;  /* 0x000000090a0e7210 */ /* 0x080fe40007f5e0ff */
[----:B------:R-:W-:Y:S02]  /*1770*/  CS2R R108, SRZ ;  /* 0x00000000006c7805 */ /* 0x000fe4000001ff00 */
[-C--:B------:R-:W-:Y:S02]  /*1780*/  IADD3 R13, P3, R4, R9.reuse, RZ ;  /* 0x00000009040d7210 */ /* 0x080fe40007f7e0ff */
[----:B------:R-:W-:Y:S02]  /*1790*/  CS2R R110, SRZ ;  /* 0x00000000006e7805 */ /* 0x000fe4000001ff00 */
[----:B------:R-:W-:-:S02]  /*17a0*/  IADD3 R12, P4, R8, R9, RZ ;  /* 0x00000009080c7210 */ /* 0x000fc40007f9e0ff */
[----:B------:R-:W-:Y:S02]  /*17b0*/  CS2R R112, SRZ ;  /* 0x0000000000707805 */ /* 0x000fe4000001ff00 */
[----:B------:R-:W-:Y:S02]  /*17c0*/  IADD3 R155, P5, R3, R32, RZ ;  /* 0x00000020039b7210 */ /* 0x000fe40007fbe0ff */
[----:B------:R-:W-:Y:S02]  /*17d0*/  CS2R R114, SRZ ;  /* 0x0000000000727805 */ /* 0x000fe4000001ff00 */
[-C--:B------:R-:W-:Y:S02]  /*17e0*/  LEA.HI.X.SX32 R11, R0, R7.reuse, 0x1, P1 ;  /* 0x00000007000b7211 */ /* 0x080fe400008f0eff */
[----:B------:R-:W-:Y:S02]  /*17f0*/  CS2R R116, SRZ ;  /* 0x0000000000747805 */ /* 0x000fe4000001ff00 */
[----:B------:R-:W-:-:S02]  /*1800*/  LEA.HI.X.SX32 R10, R10, R7, 0x1, P2 ;  /* 0x000000070a0a7211 */ /* 0x000fc400010f0eff */
[----:B------:R-:W-:Y:S02]  /*1810*/  CS2R R118, SRZ ;  /* 0x0000000000767805 */ /* 0x000fe4000001ff00 */
[-C--:B------:R-:W-:Y:S01]  /*1820*/  LEA.HI.X.SX32 R9, R4, R7.reuse, 0x1, P3 ;  /* 0x0000000704097211 */ /* 0x080fe200018f0eff */
[----:B------:R-:W-:Y:S01]  /*1830*/  UMOV UR10, 0xfffffffe ;  /* 0xfffffffe000a7882 */ /* 0x000fe20000000000 */
[----:B------:R-:W-:Y:S01]  /*1840*/  LEA.HI.X.SX32 R8, R8, R7, 0x1, P4 ;  /* 0x0000000708087211 */ /* 0x000fe200020f0eff */
[----:B------:R-:W-:Y:S01]  /*1850*/  UMOV UR11, 0x7fffffdf ;  /* 0x7fffffdf000b7882 */ /* 0x000fe20000000000 */
[-C--:B------:R-:W-:Y:S01]  /*1860*/  IADD3 R7, P1, R24, R32.reuse, RZ ;  /* 0x0000002018077210 */ /* 0x080fe20007f3e0ff */
[----:B------:R-:W-:Y:S01]  /*1870*/  UMOV UR7, URZ ;  /* 0x0000003f00077c82 */ /* 0x000fe20008000000 */
[-C--:B------:R-:W-:Y:S01]  /*1880*/  IADD3 R5, P2, R25, R32.reuse, RZ ;  /* 0x0000002019057210 */ /* 0x080fe20007f5e0ff */
[----:B------:R-:W-:Y:S01]  /*1890*/  UMOV UR4, URZ ;  /* 0x0000003f00047c82 */ /* 0x000fe20008000000 */
[----:B------:R-:W-:Y:S01]  /*18a0*/  IADD3 R4, P3, R26, R32, RZ ;  /* 0x000000201a047210 */ /* 0x000fe20007f7e0ff */
[----:B------:R-:W-:Y:S01]  /*18b0*/  UIADD3.64 UR10, UR6, -UR10, URZ ;  /* 0x8000000a060a7297 */ /* 0x000fe2000fffe03f */
[-C--:B------:R-:W-:Y:S01]  /*18c0*/  LEA.HI.X.SX32 R6, R3, R34.reuse, 0x1, P5 ;  /* 0x0000002203067211 */ /* 0x080fe200028f0eff */
[----:B------:R-:W-:Y:S01]  /*18d0*/  UIADD3.64 UR22, UR18, 0x2, URZ ;  /* 0x0000000212167897 */ /* 0x000fe2000fffe03f */
[-C--:B------:R-:W-:Y:S01]  /*18e0*/  LEA.HI.X.SX32 R3, R24, R34.reuse, 0x1, P1 ;  /* 0x0000002218037211 */ /* 0x080fe200008f0eff */
[C---:B------:R-:W-:Y:S01]  /*18f0*/  IMAD R24, R36.reuse, 0x2, R252 ;  /* 0x0000000224187824 */ /* 0x040fe200078e02fc */
[----:B------:R-:W-:Y:S01]  /*1900*/  LEA.HI.X.SX32 R2, R25, R34, 0x1, P2 ;  /* 0x0000002219027211 */ /* 0x000fe200010f0eff */
[----:B------:R-:W-:Y:S01]  /*1910*/  UIADD3.64 UR26, UR18, 0x4, URZ ;  /* 0x00000004121a7897 */ /* 0x000fe2000fffe03f */
[----:B------:R-:W-:Y:S01]  /*1920*/  IADD3 R184, P1, R183, R32, RZ ;  /* 0x00000020b7b87210 */ /* 0x000fe20007f3e0ff */
[----:B------:R-:W-:Y:S01]  /*1930*/  IMAD R25, R36, 0x2, R24 ;  /* 0x0000000224197824 */ /* 0x000fe200078e0218 */
[----:B------:R-:W-:Y:S01]  /*1940*/  LEA.HI.X.SX32 R0, R26, R34, 0x1, P3 ;  /* 0x000000221a007211 */ /* 0x000fe200018f0eff */
[----:B------:R-:W-:Y:S01]  /*1950*/  ULDC UR24, c[0x0][0x238] ;  /* 0x00008e0000187ab9 */ /* 0x000fe20000000800 */
[-C--:B------:R-:W-:Y:S01]  /*1960*/  IADD3 R186, P2, R185, R32.reuse, RZ ;  /* 0x00000020b9ba7210 */ /* 0x080fe20007f5e0ff */
[----:B------:R-:W-:Y:S01]  /*1970*/  IMAD R26, R36, 0x2, R25 ;  /* 0x00000002241a7824 */ /* 0x000fe200078e0219 */
[----:B------:R-:W-:-:S02]  /*1980*/  IADD3 R188, P3, R187, R32, RZ ;  /* 0x00000020bbbc7210 */ /* 0x000fc40007f7e0ff */
[-C--:B------:R-:W-:Y:S01]  /*1990*/  LEA.HI.X.SX32 R183, R183, R34.reuse, 0x1, P1 ;  /* 0x00000022b7b77211 */ /* 0x080fe200008f0eff */
[C---:B------:R-:W-:Y:S01]  /*19a0*/  IMAD R27, R36.reuse, 0x2, R26 ;  /* 0x00000002241b7824 */ /* 0x040fe200078e021a */
[----:B------:R-:W-:Y:S02]  /*19b0*/  LEA.HI.X.SX32 R185, R185, R34, 0x1, P2 ;  /* 0x00000022b9b97211 */ /* 0x000fe400010f0eff */
[----:B------:R-:W-:Y:S01]  /*19c0*/  IADD3 R190, P1, R189, R32, RZ ;  /* 0x00000020bdbe7210 */ /* 0x000fe20007f3e0ff */
[C---:B------:R-:W-:Y:S01]  /*19d0*/  IMAD R28, R36.reuse, 0x2, R27 ;  /* 0x00000002241c7824 */ /* 0x040fe200078e021b */
[----:B------:R-:W-:Y:S02]  /*19e0*/  LEA.HI.X.SX32 R187, R187, R34, 0x1, P3 ;  /* 0x00000022bbbb7211 */ /* 0x000fe400018f0eff */
[-C--:B------:R-:W-:Y:S01]  /*19f0*/  IADD3 R192, P2, R191, R32.reuse, RZ ;  /* 0x00000020bfc07210 */ /* 0x080fe20007f5e0ff */
[----:B------:R-:W-:Y:S01]  /*1a00*/  IMAD R29, R36, 0x2, R28 ;  /* 0x00000002241d7824 */ /* 0x000fe200078e021c */
[----:B------:R-:W-:-:S02]  /*1a10*/  IADD3 R194, P3, R193, R32, RZ ;  /* 0x00000020c1c27210 */ /* 0x000fc40007f7e0ff */
[-C--:B------:R-:W-:Y:S01]  /*1a20*/  LEA.HI.X.SX32 R189, R189, R34.reuse, 0x1, P1 ;  /* 0x00000022bdbd7211 */ /* 0x080fe200008f0eff */
[----:B------:R-:W-:Y:S01]  /*1a30*/  IMAD R30, R36, 0x2, R29 ;  /* 0x00000002241e7824 */ /* 0x000fe200078e021d */
[----:B------:R-:W-:Y:S02]  /*1a40*/  LEA.HI.X.SX32 R191, R191, R34, 0x1, P2 ;  /* 0x00000022bfbf7211 */ /* 0x000fe400010f0eff */
[----:B------:R-:W-:Y:S02]  /*1a50*/  IADD3 R196, P1, R195, R32, RZ ;  /* 0x00000020c3c47210 */ /* 0x000fe40007f3e0ff */
[----:B------:R-:W-:Y:S02]  /*1a60*/  LEA.HI.X.SX32 R193, R193, R34, 0x1, P3 ;  /* 0x00000022c1c17211 */ /* 0x000fe400018f0eff */
[-C--:B------:R-:W-:Y:S02]  /*1a70*/  IADD3 R199, P2, R197, R32.reuse, RZ ;  /* 0x00000020c5c77210 */ /* 0x080fe40007f5e0ff */
[----:B------:R-:W-:-:S02]  /*1a80*/  IADD3 R203, P3, R201, R32, RZ ;  /* 0x00000020c9cb7210 */ /* 0x000fc40007f7e0ff */
[-C--:B------:R-:W-:Y:S02]  /*1a90*/  LEA.HI.X.SX32 R195, R195, R34.reuse, 0x1, P1 ;  /* 0x00000022c3c37211 */ /* 0x080fe400008f0eff */
        /* <DEDUP_REMOVED lines=15> */
[-C--:B------:R-:W-:Y:S01]  /*1b90*/  IADD3 R172, P2, R24, R32.reuse, RZ ;  /* 0x0000002018ac7210 */ /* 0x080fe20007f5e0ff */
[----:B------:R0:W-:Y:S01]  /*1ba0*/  STL [R1], R173 ;  /* 0x000000ad01007387 */ /* 0x0001e20000100800 */
[----:B------:R-:W-:-:S02]  /*1bb0*/  IADD3 R171, P3, R25, R32, RZ ;  /* 0x0000002019ab7210 */ /* 0x000fc40007f7e0ff */
[----:B------:R-:W-:Y:S01]  /*1bc0*/  LEA.HI.X.SX32 R252, R252, R34, 0x1, P1 ;  /* 0x00000022fcfc7211 */ /* 0x000fe200008f0eff */
[----:B------:R1:W-:Y:S04]  /*1bd0*/  STL [R1+0x8], R172 ;  /* 0x000008ac01007387 */ /* 0x0003e80000100800 */
[----:B------:R2:W-:Y:S01]  /*1be0*/  STL [R1+0x10], R171 ;  /* 0x000010ab01007387 */ /* 0x0005e20000100800 */
[----:B0-----:R-:W-:Y:S02]  /*1bf0*/  IADD3 R173, P1, R26, R32, RZ ;  /* 0x000000201aad7210 */ /* 0x001fe40007f3e0ff */
[-C--:B-1----:R-:W-:Y:S01]  /*1c00*/  LEA.HI.X.SX32 R172, R24, R34.reuse, 0x1, P2 ;  /* 0x0000002218ac7211 */ /* 0x082fe200010f0eff */
[----:B------:R-:W-:Y:S01]  /*1c10*/  IMAD R24, R36, 0x2, R30 ;  /* 0x0000000224187824 */ /* 0x000fe200078e021e */
[----:B--2---:R-:W-:-:S03]  /*1c20*/  LEA.HI.X.SX32 R171, R25, R34, 0x1, P3 ;  /* 0x0000002219ab7211 */ /* 0x004fc600018f0eff */
[----:B------:R0:W-:Y:S01]  /*1c30*/  STL [R1+0x4], R172 ;  /* 0x000004ac01007387 */ /* 0x0001e20000100800 */
[----:B------:R-:W-:-:S03]  /*1c40*/  IMAD R25, R36, 0x2, R24 ;  /* 0x0000000224197824 */ /* 0x000fc600078e0218 */
[----:B------:R1:W-:Y:S04]  /*1c50*/  STL [R1+0xc], R171 ;  /* 0x00000cab01007387 */ /* 0x0003e80000100800 */
[----:B------:R2:W-:Y:S01]  /*1c60*/  STL [R1+0x18], R173 ;  /* 0x000018ad01007387 */ /* 0x0005e20000100800 */
[-C--:B0-----:R-:W-:Y:S02]  /*1c70*/  IADD3 R172, P2, R27, R32.reuse, RZ ;  /* 0x000000201bac7210 */ /* 0x081fe40007f5e0ff */
[----:B-1----:R-:W-:-:S03]  /*1c80*/  IADD3 R171, P3, R28, R32, RZ ;  /* 0x000000201cab7210 */ /* 0x002fc60007f7e0ff */
[----:B------:R0:W-:Y:S01]  /*1c90*/  STL [R1+0x20], R172 ;  /* 0x000020ac01007387 */ /* 0x0001e20000100800 */
[----:B--2---:R-:W-:-:S03]  /*1ca0*/  LEA.HI.X.SX32 R173, R26, R34, 0x1, P1 ;  /* 0x000000221aad7211 */ /* 0x004fc600008f0eff */
[----:B------:R1:W-:Y:S01]  /*1cb0*/  STL [R1+0x28], R171 ;  /* 0x000028ab01007387 */ /* 0x0003e20000100800 */
[----:B------:R-:W-:-:S03]  /*1cc0*/  IMAD R26, R36, 0x2, R25 ;  /* 0x00000002241a7824 */ /* 0x000fc600078e0219 */
[----:B------:R2:W-:Y:S01]  /*1cd0*/  STL [R1+0x14], R173 ;  /* 0x000014ad01007387 */ /* 0x0005e20000100800 */
[-C--:B0-----:R-:W-:Y:S01]  /*1ce0*/  LEA.HI.X.SX32 R172, R27, R34.reuse, 0x1, P2 ;  /* 0x000000221bac7211 */ /* 0x081fe200010f0eff */
[----:B------:R-:W-:Y:S01]  /*1cf0*/  IMAD R27, R36, 0x2, R26 ;  /* 0x00000002241b7824 */ /* 0x000fe200078e021a */
[----:B-1----:R-:W-:-:S03]  /*1d00*/  LEA.HI.X.SX32 R171, R28, R34, 0x1, P3 ;  /* 0x000000221cab7211 */ /* 0x002fc600018f0eff */
[----:B------:R0:W-:Y:S01]  /*1d10*/  STL [R1+0x1c], R172 ;  /* 0x00001cac01007387 */ /* 0x0001e20000100800 */
[----:B--2---:R-:W-:-:S03]  /*1d20*/  IADD3 R173, P1, R29, R32, RZ ;  /* 0x000000201dad7210 */ /* 0x004fc60007f3e0ff */
[----:B------:R1:W-:Y:S04]  /*1d30*/  STL [R1+0x24], R171 ;  /* 0x000024ab01007387 */ /* 0x0003e80000100800 */
[----:B------:R2:W-:Y:S01]  /*1d40*/  STL [R1+0x30], R173 ;  /* 0x000030ad01007387 */ /* 0x0005e20000100800 */
[-C--:B0-----:R-:W-:Y:S02]  /*1d50*/  IADD3 R172, P2, R30, R32.reuse, RZ ;  /* 0x000000201eac7210 */ /* 0x081fe40007f5e0ff */
[----:B-1----:R-:W-:-:S03]  /*1d60*/  IADD3 R171, P3, R24, R32, RZ ;  /* 0x0000002018ab7210 */ /* 0x002fc60007f7e0ff */
[----:B------:R0:W-:Y:S01]  /*1d70*/  STL [R1+0x38], R172 ;  /* 0x000038ac01007387 */ /* 0x0001e20000100800 */
[----:B--2---:R-:W-:-:S03]  /*1d80*/  LEA.HI.X.SX32 R173, R29, R34, 0x1, P1 ;  /* 0x000000221dad7211 */ /* 0x004fc600008f0eff */
[----:B------:R1:W-:Y:S04]  /*1d90*/  STL [R1+0x40], R171 ;  /* 0x000040ab01007387 */ /* 0x0003e80000100800 */
[----:B------:R2:W-:Y:S01]  /*1da0*/  STL [R1+0x2c], R173 ;  /* 0x00002cad01007387 */ /* 0x0005e20000100800 */
[-C--:B0-----:R-:W-:Y:S02]  /*1db0*/  LEA.HI.X.SX32 R172, R30, R34.reuse, 0x1, P2 ;  /* 0x000000221eac7211 */ /* 0x081fe400010f0eff */
[----:B-1----:R-:W-:-:S03]  /*1dc0*/  LEA.HI.X.SX32 R171, R24, R34, 0x1, P3 ;  /* 0x0000002218ab7211 */ /* 0x002fc600018f0eff */
[----:B------:R0:W-:Y:S01]  /*1dd0*/  STL [R1+0x34], R172 ;  /* 0x000034ac01007387 */ /* 0x0001e20000100800 */
[----:B------:R-:W-:Y:S01]  /*1de0*/  IMAD R24, R36, 0x2, R27 ;  /* 0x0000000224187824 */ /* 0x000fe200078e021b */
[-C--:B--2---:R-:W-:Y:S02]  /*1df0*/  IADD3 R173, P3, R27, R32.reuse, RZ ;  /* 0x000000201bad7210 */ /* 0x084fe40007f7e0ff */
[----:B------:R1:W-:Y:S01]  /*1e00*/  STL [R1+0x3c], R171 ;  /* 0x00003cab01007387 */ /* 0x0003e20000100800 */
[-C--:B0-----:R-:W-:Y:S02]  /*1e10*/  IADD3 R172, P1, R25, R32.reuse, RZ ;  /* 0x0000002019ac7210 */ /* 0x081fe40007f3e0ff */
[----:B-1----:R-:W-:-:S03]  /*1e20*/  IADD3 R171, P2, R26, R32, RZ ;  /* 0x000000201aab7210 */ /* 0x002fc60007f5e0ff */
[----:B------:R0:W-:Y:S04]  /*1e30*/  STL [R1+0x48], R172 ;  /* 0x000048ac01007387 */ /* 0x0001e80000100800 */
[----:B------:R1:W-:Y:S04]  /*1e40*/  STL [R1+0x50], R171 ;  /* 0x000050ab01007387 */ /* 0x0003e80000100800 */
[----:B------:R2:W-:Y:S01]  /*1e50*/  STL [R1+0x58], R173 ;  /* 0x000058ad01007387 */ /* 0x0005e20000100800 */
[----:B0-----:R-:W-:Y:S02]  /*1e60*/  IADD3 R172, P4, R24, R32, RZ ;  /* 0x0000002018ac7210 */ /* 0x001fe40007f9e0ff */
[----:B-1----:R-:W-:-:S03]  /*1e70*/  LEA.HI.X.SX32 R171, R25, R34, 0x1, P1 ;  /* 0x0000002219ab7211 */ /* 0x002fc600008f0eff */
[----:B------:R0:W-:Y:S01]  /*1e80*/  STL [R1+0x60], R172 ;  /* 0x000060ac01007387 */ /* 0x0001e20000100800 */
[----:B------:R-:W-:Y:S02]  /*1e90*/  LOP3.LUT P1, RZ, R170, 0x1, RZ, 0xc0, !PT ;  /* 0x00000001aaff7812 */ /* 0x000fe4000782c0ff */
[-C--:B--2---:R-:W-:Y:S01]  /*1ea0*/  LEA.HI.X.SX32 R173, R26, R34.reuse, 0x1, P2 ;  /* 0x000000221aad7211 */ /* 0x084fe200010f0eff */
[----:B------:R1:W-:Y:S04]  /*1eb0*/  STL [R1+0x44], R171 ;  /* 0x000044ab01007387 */ /* 0x0003e80000100800 */
[----:B------:R2:W-:Y:S01]  /*1ec0*/  STL [R1+0x4c], R173 ;  /* 0x00004cad01007387 */ /* 0x0005e20000100800 */
[-C--:B0-----:R-:W-:Y:S02]  /*1ed0*/  LEA.HI.X.SX32 R172, R27, R34.reuse, 0x1, P3 ;  /* 0x000000221bac7211 */ /* 0x081fe400018f0eff */
[----:B-1----:R-:W-:-:S03]  /*1ee0*/  LEA.HI.X.SX32 R171, R24, R34, 0x1, P4 ;  /* 0x0000002218ab7211 */ /* 0x002fc600020f0eff */
[----:B------:R2:W-:Y:S04]  /*1ef0*/  STL [R1+0x54], R172 ;  /* 0x000054ac01007387 */ /* 0x0005e80000100800 */
[----:B------:R2:W-:Y:S02]  /*1f00*/  STL [R1+0x5c], R171 ;  /* 0x00005cab01007387 */ /* 0x0005e40000100800 */
.L_x_1:
[----:B------:R-:W-:Y:S01]  /*1f10*/  SHF.R.S32.HI R33, RZ, 0x1f, R181 ;  /* 0x0000001fff217819 */ /* 0x000fe200000114b5 */
[----:B------:R-:W3:Y:S01]  /*1f20*/  LDL R226, [R1] ;  /* 0x0000000001e27983 */ /* 0x000ee20000100800 */
[C---:B------:R-:W-:Y:S02]  /*1f30*/  IADD3 R28, P2, R181.reuse, R169, RZ ;  /* 0x000000a9b51c7210 */ /* 0x040fe40007f5e0ff */
[----:B------:R-:W-:Y:S01]  /*1f40*/  IADD3 R26, P3, R181, R149, RZ ;  /* 0x00000095b51a7210 */ /* 0x000fe20007f7e0ff */
[----:B------:R-:W4:Y:S02]  /*1f50*/  LDL R233, [R1+0x8] ;  /* 0x0000080001e97983 */ /* 0x000f240000100800 */
[----:B------:R-:W-:Y:S01]  /*1f60*/  IMAD.X R29, R33, 0x1, R162, P2 ;  /* 0x00000001211d7824 */ /* 0x000fe200010e06a2 */
[----:B------:R-:W-:Y:S01]  /*1f70*/  IADD3 R24, P2, R181, R148, RZ ;  /* 0x00000094b5187210 */ /* 0x000fe20007f5e0ff */
[C---:B------:R-:W-:Y:S01]  /*1f80*/  IMAD.X R27, R33.reuse, 0x1, R147, P3 ;  /* 0x00000001211b7824 */ /* 0x040fe200018e0693 */
[----:B------:R-:W5:Y:S03]  /*1f90*/  LDL R227, [R1+0x4] ;  /* 0x0000040001e37983 */ /* 0x000f660000100800 */
[----:B------:R-:W-:Y:S01]  /*1fa0*/  IMAD.X R25, R33, 0x1, R146, P2 ;  /* 0x0000000121197824 */ /* 0x000fe200010e0692 */
[----:B------:R0:W3:Y:S04]  /*1fb0*/  LDG.E.U8 R32, desc[UR20][R28.64] ;  /* 0x000000141c207981 */ /* 0x0000e8000c1e1100 */
[----:B------:R1:W4:Y:S04]  /*1fc0*/  LDG.E.U8 R34, desc[UR20][R26.64] ;  /* 0x000000141a227981 */ /* 0x000328000c1e1100 */
[----:B------:R2:W5:Y:S01]  /*1fd0*/  LDG.E.U8 R35, desc[UR20][R24.64] ;  /* 0x0000001418237981 */ /* 0x000562000c1e1100 */
[----:B0-----:R-:W-:-:S03]  /*1fe0*/  IADD3 R28, P3, R181, R168, RZ ;  /* 0x000000a8b51c7210 */ /* 0x001fc60007f7e0ff */
[----:B------:R-:W4:Y:S01]  /*1ff0*/  LDL R231, [R1+0x10] ;  /* 0x0000100001e77983 */ /* 0x000f220000100800 */
[----:B-1----:R-:W-:Y:S01]  /*2000*/  IADD3 R26, P2, R181, R145, RZ ;  /* 0x00000091b51a7210 */ /* 0x002fe20007f5e0ff */
[----:B------:R-:W-:Y:S02]  /*2010*/  IMAD.X R29, R33, 0x1, R160, P3 ;  /* 0x00000001211d7824 */ /* 0x000fe400018e06a0 */
[----:B------:R-:W4:Y:S01]  /*2020*/  LDL R230, [R1+0xc] ;  /* 0x00000c0001e67983 */ /* 0x000f220000100800 */
[----:B--2---:R-:W-:Y:S01]  /*2030*/  IADD3 R24, P3, R181, R144, RZ ;  /* 0x00000090b5187210 */ /* 0x004fe20007f7e0ff */
[C---:B------:R-:W-:Y:S02]  /*2040*/  IMAD.X R27, R33.reuse, 0x1, R143, P2 ;  /* 0x00000001211b7824 */ /* 0x040fe400010e068f */
[----:B------:R0:W2:Y:S02]  /*2050*/  LDG.E.U8 R36, desc[UR20][R28.64] ;  /* 0x000000141c247981 */ /* 0x0000a4000c1e1100 */
[----:B------:R-:W-:-:S02]  /*2060*/  IMAD.X R25, R33, 0x1, R142, P3 ;  /* 0x0000000121197824 */ /* 0x000fc400018e068e */
[----:B------:R1:W4:Y:S04]  /*2070*/  LDG.E.U8 R37, desc[UR20][R26.64] ;  /* 0x000000141a257981 */ /* 0x000328000c1e1100 */
[----:B------:R1:W2:Y:S01]  /*2080*/  LDG.E.U8 R38, desc[UR20][R24.64] ;  /* 0x0000001418267981 */ /* 0x0002a2000c1e1100 */
[----:B0-----:R-:W-:-:S03]  /*2090*/  IADD3 R28, P2, R181, R141, RZ ;  /* 0x0000008db51c7210 */ /* 0x001fc60007f5e0ff */
[----:B------:R-:W2:Y:S01]  /*20a0*/  LDL R244, [R1+0x18] ;  /* 0x0000180001f47983 */ /* 0x000ea20000100800 */
[----:B-1----:R-:W-:Y:S01]  /*20b0*/  IADD3 R26, P3, R181, R167, RZ ;  /* 0x000000a7b51a7210 */ /* 0x002fe20007f7e0ff */
[----:B------:R-:W-:Y:S02]  /*20c0*/  IMAD.X R29, R33, 0x1, R139, P2 ;  /* 0x00000001211d7824 */ /* 0x000fe400010e068b */
[----:B------:R-:W2:Y:S01]  /*20d0*/  LDL R228, [R1+0x14] ;  /* 0x0000140001e47983 */ /* 0x000ea20000100800 */
[----:B------:R-:W-:Y:S01]  /*20e0*/  IADD3 R24, P2, R181, R140, RZ ;  /* 0x0000008cb5187210 */ /* 0x000fe20007f5e0ff */
[C---:B------:R-:W-:Y:S02]  /*20f0*/  IMAD.X R27, R33.reuse, 0x1, R158, P3 ;  /* 0x00000001211b7824 */ /* 0x040fe400018e069e */
[----:B------:R0:W2:Y:S02]  /*2100*/  LDG.E.U8 R39, desc[UR20][R28.64] ;  /* 0x000000141c277981 */ /* 0x0000a4000c1e1100 */
[----:B------:R-:W-:-:S02]  /*2110*/  IMAD.X R25, R33, 0x1, R138, P2 ;  /* 0x0000000121197824 */ /* 0x000fc400010e068a */
[----:B------:R1:W2:Y:S04]  /*2120*/  LDG.E.U8 R40, desc[UR20][R26.64] ;  /* 0x000000141a287981 */ /* 0x0002a8000c1e1100 */
        /* <DEDUP_REMOVED lines=24> */
[----:B------:R0:W-:Y:S01]  /*22b0*/  STL [R1+0x64], R165 ;  /* 0x000064a501007387 */ /* 0x0001e20000100800 */
[----:B-1----:R-:W-:Y:S01]  /*22c0*/  IADD3 R26, P2, R181, R128, RZ ;  /* 0x00000080b51a7210 */ /* 0x002fe20007f5e0ff */
[----:B------:R-:W-:Y:S01]  /*22d0*/  IMAD.X R29, R33, 0x1, R154, P3 ;  /* 0x00000001211d7824 */ /* 0x000fe200018e069a */
[----:B------:R-:W-:Y:S02]  /*22e0*/  USHF.R.S32.HI UR9, URZ, 0x1f, UR4 ;  /* 0x0000001f3f097899 */ /* 0x000fe40008011404 */
[----:B------:R-:W-:Y:S01]  /*22f0*/  VIADD R174, R155, UR4 ;  /* 0x000000049bae7c36 */ /* 0x000fe20008000000 */
[----:B------:R-:W-:Y:S01]  /*2300*/  IADD3 R24, P3, R181, R127, RZ ;  /* 0x0000007fb5187210 */ /* 0x000fe20007f7e0ff */
[C---:B------:R-:W-:Y:S01]  /*2310*/  IMAD.X R27, R33.reuse, 0x1, R125, P2 ;  /* 0x00000001211b7824 */ /* 0x040fe200010e067d */
[----:B------:R1:W2:Y:S03]  /*2320*/  LDG.E.U8 R48, desc[UR20][R28.64] ;  /* 0x000000141c307981 */ /* 0x0002a6000c1e1100 */
[----:B------:R-:W-:Y:S01]  /*2330*/  IMAD.X R25, R33, 0x1, R124, P3 ;  /* 0x0000000121197824 */ /* 0x000fe200018e067c */
[----:B------:R0:W2:Y:S04]  /*2340*/  LDG.E.U8 R49, desc[UR20][R26.64] ;  /* 0x000000141a317981 */ /* 0x0000a8000c1e1100 */
[----:B------:R0:W2:Y:S01]  /*2350*/  LDG.E.U8 R50, desc[UR20][R24.64] ;  /* 0x0000001418327981 */ /* 0x0000a2000c1e1100 */
[C---:B-1----:R-:W-:Y:S01]  /*2360*/  IADD3 R28, P2, R181.reuse, R123, RZ ;  /* 0x0000007bb51c7210 */ /* 0x042fe20007f5e0ff */
[----:B0-----:R-:W0:Y:S01]  /*2370*/  S2R R165, SR_TID.X ;  /* 0x0000000000a57919 */ /* 0x001e220000002100 */
[----:B------:R-:W-:-:S03]  /*2380*/  IADD3 R26, P3, R181, R163, RZ ;  /* 0x000000a3b51a7210 */ /* 0x000fc60007f7e0ff */
[----:B------:R-:W-:Y:S01]  /*2390*/  IMAD.X R29, R33, 0x1, R120, P2 ;  /* 0x00000001211d7824 */ /* 0x000fe200010e0678 */
[----:B------:R-:W-:Y:S01]  /*23a0*/  USHF.R.S32.HI UR25, URZ, 0x1f, UR4 ;  /* 0x0000001f3f197899 */ /* 0x000fe20008011404 */
[----:B------:R-:W2:Y:S01]  /*23b0*/  LDL R240, [R1+0x30] ;  /* 0x0000300001f07983 */ /* 0x000ea20000100800 */
[----:B------:R-:W-:Y:S01]  /*23c0*/  IADD3 R24, P2, R181, R122, RZ ;  /* 0x0000007ab5187210 */ /* 0x000fe20007f5e0ff */
[C---:B------:R-:W-:Y:S02]  /*23d0*/  IMAD.X R27, R33.reuse, 0x1, R153, P3 ;  /* 0x00000001211b7824 */ /* 0x040fe400018e0699 */
[----:B------:R1:W2:Y:S02]  /*23e0*/  LDG.E.U8 R51, desc[UR20][R28.64] ;  /* 0x000000141c337981 */ /* 0x0002a4000c1e1100 */
[----:B------:R-:W-:Y:S02]  /*23f0*/  IMAD.X R25, R33, 0x1, R23, P2 ;  /* 0x0000000121197824 */ /* 0x000fe400010e0617 */
[----:B------:R1:W2:Y:S04]  /*2400*/  LDG.E.U8 R52, desc[UR20][R26.64] ;  /* 0x000000141a347981 */ /* 0x0002a8000c1e1100 */
[----:B------:R0:W2:Y:S01]  /*2410*/  LDG.E.U8 R53, desc[UR20][R24.64] ;  /* 0x0000001418357981 */ /* 0x0000a2000c1e1100 */
[----:B-1----:R-:W-:-:S03]  /*2420*/  IADD3 R28, P3, R181, R21, RZ ;  /* 0x00000015b51c7210 */ /* 0x002fc60007f7e0ff */
[----:B------:R-:W2:Y:S01]  /*2430*/  LDL R234, [R1+0x2c] ;  /* 0x00002c0001ea7983 */ /* 0x000ea20000100800 */
[----:B------:R-:W-:Y:S01]  /*2440*/  IADD3 R26, P2, R181, R20, RZ ;  /* 0x00000014b51a7210 */ /* 0x000fe20007f5e0ff */
[----:B------:R-:W-:Y:S02]  /*2450*/  IMAD.X R29, R33, 0x1, R18, P3 ;  /* 0x00000001211d7824 */ /* 0x000fe400018e0612 */
[----:B------:R-:W2:Y:S01]  /*2460*/  LDL R239, [R1+0x38] ;  /* 0x0000380001ef7983 */ /* 0x000ea20000100800 */
[----:B0-----:R-:W-:Y:S01]  /*2470*/  IADD3 R24, P3, R181, R15, RZ ;  /* 0x0000000fb5187210 */ /* 0x001fe20007f7e0ff */
        /* <DEDUP_REMOVED lines=11> */
[----:B------:R-:W-:Y:S01]  /*2530*/  IMAD.X R27, R33, 0x1, R8, P3 ;  /* 0x00000001211b7824 */ /* 0x000fe200018e0608 */
[----:B------:R-:W-:Y:S01]  /*2540*/  IADD3 R30, P3, R181, R161, RZ ;  /* 0x000000a1b51e7210 */ /* 0x000fe20007f7e0ff */
[----:B------:R0:W2:Y:S02]  /*2550*/  LDG.E.U8 R58, desc[UR20][R28.64] ;  /* 0x000000141c3a7981 */ /* 0x0000a4000c1e1100 */
[----:B------:R-:W-:-:S02]  /*2560*/  IMAD.X R25, R33, 0x1, R22, P2 ;  /* 0x0000000121197824 */ /* 0x000fc400010e0616 */
[----:B------:R-:W-:Y:S01]  /*2570*/  IMAD.X R31, R33, 0x1, R152, P3 ;  /* 0x00000001211f7824 */ /* 0x000fe200018e0698 */
[----:B------:R1:W2:Y:S04]  /*2580*/  LDG.E.U8 R59, desc[UR20][R26.64] ;  /* 0x000000141a3b7981 */ /* 0x0002a8000c1e1100 */
[----:B------:R1:W2:Y:S01]  /*2590*/  LDG.E.U8 R54, desc[UR20][R24.64] ;  /* 0x0000001418367981 */ /* 0x0002a2000c1e1100 */
[----:B0-----:R-:W-:-:S03]  /*25a0*/  IADD3 R28, P2, R181, R19, RZ ;  /* 0x00000013b51c7210 */ /* 0x001fc60007f5e0ff */
[----:B------:R0:W2:Y:S02]  /*25b0*/  LDG.E.U8 R170, desc[UR20][R30.64] ;  /* 0x000000141eaa7981 */ /* 0x0000a4000c1e1100 */
[----:B------:R-:W-:Y:S01]  /*25c0*/  IMAD.X R29, R33, 0x1, R16, P2 ;  /* 0x00000001211d7824 */ /* 0x000fe200010e0610 */
[C---:B-1----:R-:W-:Y:S01]  /*25d0*/  IADD3 R26, P3, R181.reuse, R159, RZ ;  /* 0x0000009fb51a7210 */ /* 0x042fe20007f7e0ff */
[----:B------:R-:W2:Y:S01]  /*25e0*/  LDL R236, [R1+0x3c] ;  /* 0x00003c0001ec7983 */ /* 0x000ea20000100800 */
[----:B------:R-:W-:-:S03]  /*25f0*/  IADD3 R24, P4, R181, R13, RZ ;  /* 0x0000000db5187210 */ /* 0x000fc60007f9e0ff */
[----:B------:R-:W2:Y:S01]  /*2600*/  LDL R235, [R1+0x48] ;  /* 0x0000480001eb7983 */ /* 0x000ea20000100800 */
[----:B0-----:R-:W-:Y:S01]  /*2610*/  IADD3 R30, P2, R181, R157, RZ ;  /* 0x0000009db51e7210 */ /* 0x001fe20007f5e0ff */
[C---:B------:R-:W-:Y:S02]  /*2620*/  IMAD.X R27, R33.reuse, 0x1, R151, P3 ;  /* 0x00000001211b7824 */ /* 0x040fe400018e0697 */
[----:B------:R-:W2:Y:S01]  /*2630*/  LDG.E.U8 R171, desc[UR20][R28.64] ;  /* 0x000000141cab7981 */ /* 0x000ea2000c1e1100 */
[C---:B------:R-:W-:Y:S02]  /*2640*/  IMAD.X R25, R33.reuse, 0x1, R9, P4 ;  /* 0x0000000121197824 */ /* 0x040fe400020e0609 */
[----:B------:R-:W-:Y:S01]  /*2650*/  IMAD.X R31, R33, 0x1, R150, P2 ;  /* 0x00000001211f7824 */ /* 0x000fe200010e0696 */
[----:B------:R-:W2:Y:S04]  /*2660*/  LDG.E.U8 R172, desc[UR20][R26.64] ;  /* 0x000000141aac7981 */ /* 0x000ea8000c1e1100 */
[----:B------:R-:W2:Y:S04]  /*2670*/  LDG.E.U8 R173, desc[UR20][R24.64] ;  /* 0x0000001418ad7981 */ /* 0x000ea8000c1e1100 */
[----:B------:R-:W2:Y:S01]  /*2680*/  LDG.E.U8 R176, desc[UR20][R30.64] ;  /* 0x000000141eb07981 */ /* 0x000ea2000c1e1100 */
[----:B------:R-:W-:Y:S01]  /*2690*/  SEL R33, RZ, 0x90, !P0 ;  /* 0x00000090ff217807 */ /* 0x000fe20004000000 */
[----:B------:R-:W-:Y:S01]  /*26a0*/  USHF.L.U32 UR8, UR12, 0x6, URZ ;  /* 0x000000060c087899 */ /* 0x000fe2000800063f */
[----:B------:R-:W-:-:S02]  /*26b0*/  UMOV UR30, UR6 ;  /* 0x00000006001e7c82 */ /* 0x000fc40008000000 */
[----:B------:R-:W-:Y:S01]  /*26c0*/  LOP3.LUT R60, R33, 0x7f, R165, 0x78, !PT ;  /* 0x0000007f213c7812 */ /* 0x000fe200078e78a5 */
[----:B------:R-:W-:Y:S03]  /*26d0*/  BAR.SYNC.DEFER_BLOCKING 0x0 ;  /* 0x0000000000007b1d */ /* 0x000fe60000010000 */
[----:B------:R-:W-:Y:S02]  /*26e0*/  LOP3.LUT R177, R60, 0x20, RZ, 0x3c, !PT ;  /* 0x000000203cb17812 */ /* 0x000fe400078e3cff */
[----:B------:R-:W-:Y:S01]  /*26f0*/  IADD3 RZ, P2, R155, UR4, RZ ;  /* 0x000000049bff7c10 */ /* 0x000fe2000ff5e0ff */
[----:B------:R-:W-:Y:S01]  /*2700*/  UMOV UR31, 0x80000020 ;  /* 0x80000020001f7882 */ /* 0x000fe20000000000 */
[----:B------:R-:W-:Y:S01]  /*2710*/  UMOV UR29, 0x80000020 ;  /* 0x80000020001d7882 */ /* 0x000fe20000000000 */
[----:B------:R-:W-:Y:S01]  /*2720*/  UMOV UR16, 0xfffffffe ;  /* 0xfffffffe00107882 */ /* 0x000fe20000000000 */
[----:B------:R-:W-:Y:S01]  /*2730*/  IADD3.X R175, R6, UR9, RZ, P2, !PT ;  /* 0x0000000906af7c10 */ /* 0x000fe200097fe4ff */
[----:B------:R-:W-:Y:S01]  /*2740*/  UMOV UR17, 0x7fffffdf ;  /* 0x7fffffdf00117882 */ /* 0x000fe20000000000 */
[----:B------:R-:W2:Y:S04]  /*2750*/  LDL R245, [R1+0x60] ;  /* 0x0000600001f57983 */ /* 0x000ea80000100800 */
[----:B---3--:R-:W-:Y:S04]  /*2760*/  STS.U8 [R60+UR15+0x2000], R32 ;  /* 0x002000203c007988 */ /* 0x008fe8000800000f */
[----:B-----5:R-:W-:Y:S04]  /*2770*/  STS.U8 [R60+UR15+0x2200], R35 ;  /* 0x002200233c007988 */ /* 0x020fe8000800000f */
[----:B----4-:R-:W-:Y:S04]  /*2780*/  STS.U8 [R60+UR15+0x2400], R37 ;  /* 0x002400253c007988 */ /* 0x010fe8000800000f */
[----:B--2---:R-:W-:Y:S04]  /*2790*/  STS.U8 [R60+UR15+0x2600], R39 ;  /* 0x002600273c007988 */ /* 0x004fe8000800000f */
[----:B------:R-:W-:Y:S04]  /*27a0*/  STS.U8 [R60+UR15+0x2800], R41 ;  /* 0x002800293c007988 */ /* 0x000fe8000800000f */
        /* <DEDUP_REMOVED lines=24> */
[----:B------:R0:W-:Y:S04]  /*2930*/  STS.U8 [R177+UR15+0x3b00], R172 ;  /* 0x003b00acb1007988 */ /* 0x0001e8000800000f */
[----:B------:R1:W-:Y:S04]  /*2940*/  STS.U8 [R177+UR15+0x3d00], R173 ;  /* 0x003d00adb1007988 */ /* 0x0003e8000800000f */
[----:B------:R2:W-:Y:S01]  /*2950*/  STS.U8 [R177+UR15+0x3f00], R176 ;  /* 0x003f00b0b1007988 */ /* 0x0005e2000800000f */
[----:B------:R3:W-:Y:S06]  /*2960*/  MEMBAR.ALL.CTA ;  /* 0x0000000000007992 */ /* 0x0007ec0000008000 */
[----:B---3--:R-:W3:Y:S02]  /*2970*/  FENCE.VIEW.ASYNC.S ;  /* 0x00000000000073c6 */ /* 0x008ee40000000000 */
[----:B---3--:R-:W-:Y:S01]  /*2980*/  BAR.SYNC.DEFER_BLOCKING 0x0 ;  /* 0x0000000000007b1d */ /* 0x008fe20000010000 */
[----:B0-----:R-:W-:-:S02]  /*2990*/  IADD3 R172, P3, R7, UR4, RZ ;  /* 0x0000000407ac7c10 */ /* 0x001fc4000ff7e0ff */
[----:B------:R-:W-:Y:S02]  /*29a0*/  IADD3 R170, P2, R5, UR4, RZ ;  /* 0x0000000405aa7c10 */ /* 0x000fe4000ff5e0ff */
[----:B-1----:R-:W-:Y:S02]  /*29b0*/  IADD3.X R173, R3, UR25, RZ, P3, !PT ;  /* 0x0000001903ad7c10 */ /* 0x002fe40009ffe4ff */
[----:B------:R-:W-:Y:S01]  /*29c0*/  IADD3.X R171, R2, UR25, RZ, P2, !PT ;  /* 0x0000001902ab7c10 */ /* 0x000fe200097fe4ff */
[----:B------:R0:W3:Y:S04]  /*29d0*/  LDG.E.U8 R198, desc[UR20][R174.64] ;  /* 0x00000014aec67981 */ /* 0x0000e8000c1e1100 */
[----:B------:R1:W4:Y:S04]  /*29e0*/  LDG.E.U8 R200, desc[UR20][R172.64] ;  /* 0x00000014acc87981 */ /* 0x000328000c1e1100 */
[----:B------:R5:W4:Y:S01]  /*29f0*/  LDG.E.U8 R202, desc[UR20][R170.64] ;  /* 0x00000014aaca7981 */ /* 0x000b22000c1e1100 */
[----:B0-----:R-:W-:-:S04]  /*2a00*/  IADD3 R174, P3, R4, UR4, RZ ;  /* 0x0000000404ae7c10 */ /* 0x001fc8000ff7e0ff */
[----:B------:R-:W-:Y:S02]  /*2a10*/  IADD3.X R175, R0, UR25, RZ, P3, !PT ;  /* 0x0000001900af7c10 */ /* 0x000fe40009ffe4ff */
[----:B-1----:R-:W-:Y:S02]  /*2a20*/  IADD3 R172, P2, R184, UR4, RZ ;  /* 0x00000004b8ac7c10 */ /* 0x002fe4000ff5e0ff */
[----:B-----5:R-:W-:Y:S01]  /*2a30*/  IADD3 R170, P3, R186, UR4, RZ ;  /* 0x00000004baaa7c10 */ /* 0x020fe2000ff7e0ff */
[----:B------:R0:W5:Y:S01]  /*2a40*/  LDG.E.U8 R204, desc[UR20][R174.64] ;  /* 0x00000014aecc7981 */ /* 0x000162000c1e1100 */
[----:B------:R-:W-:Y:S02]  /*2a50*/  IADD3.X R173, R183, UR25, RZ, P2, !PT ;  /* 0x00000019b7ad7c10 */ /* 0x000fe400097fe4ff */
[----:B------:R-:W-:-:S03]  /*2a60*/  IADD3.X R171, R185, UR25, RZ, P3, !PT ;  /* 0x00000019b9ab7c10 */ /* 0x000fc60009ffe4ff */
[----:B------:R1:W3:Y:S01]  /*2a70*/  LDG.E.U8 R206, desc[UR20][R172.64] ;  /* 0x00000014acce7981 */ /* 0x0002e2000c1e1100 */
[----:B0-----:R-:W-:-:S03]  /*2a80*/  IADD3 R174, P2, R188, UR4, RZ ;  /* 0x00000004bcae7c10 */ /* 0x001fc6000ff5e0ff */
[----:B------:R0:W5:Y:S01]  /*2a90*/  LDG.E.U8 R208, desc[UR20][R170.64] ;  /* 0x00000014aad07981 */ /* 0x000162000c1e1100 */
[----:B------:R-:W-:Y:S02]  /*2aa0*/  IADD3.X R175, R187, UR25, RZ, P2, !PT ;  /* 0x00000019bbaf7c10 */ /* 0x000fe400097fe4ff */
[----:B-1----:R-:W-:-:S03]  /*2ab0*/  IADD3 R172, P3, R190, UR4, RZ ;  /* 0x00000004beac7c10 */ /* 0x002fc6000ff7e0ff */
[----:B------:R1:W5:Y:S01]  /*2ac0*/  LDG.E.U8 R210, desc[UR20][R174.64] ;  /* 0x00000014aed27981 */ /* 0x000362000c1e1100 */
[----:B0-----:R-:W-:Y:S02]  /*2ad0*/  IADD3 R170, P2, R192, UR4, RZ ;  /* 0x00000004c0aa7c10 */ /* 0x001fe4000ff5e0ff */
[----:B------:R-:W-:Y:S02]  /*2ae0*/  IADD3.X R173, R189, UR25, RZ, P3, !PT ;  /* 0x00000019bdad7c10 */ /* 0x000fe40009ffe4ff */
[----:B------:R-:W-:-:S03]  /*2af0*/  IADD3.X R171, R191, UR25, RZ, P2, !PT ;  /* 0x00000019bfab7c10 */ /* 0x000fc600097fe4ff */
[----:B------:R0:W5:Y:S01]  /*2b00*/  LDG.E.U8 R212, desc[UR20][R172.64] ;  /* 0x00000014acd47981 */ /* 0x000162000c1e1100 */
[----:B-1----:R-:W-:-:S03]  /*2b10*/  IADD3 R174, P3, R194, UR4, RZ ;  /* 0x00000004c2ae7c10 */ /* 0x002fc6000ff7e0ff */
[----:B------:R1:W4:Y:S01]  /*2b20*/  LDG.E.U8 R214, desc[UR20][R170.64] ;  /* 0x00000014aad67981 */ /* 0x000322000c1e1100 */
[----:B------:R-:W-:Y:S02]  /*2b30*/  IADD3.X R175, R193, UR25, RZ, P3, !PT ;  /* 0x00000019c1af7c10 */ /* 0x000fe40009ffe4ff */
[----:B0-----:R-:W-:-:S03]  /*2b40*/  IADD3 R172, P2, R196, UR4, RZ ;  /* 0x00000004c4ac7c10 */ /* 0x001fc6000ff5e0ff */
[----:B------:R0:W5:Y:S01]  /*2b50*/  LDG.E.U8 R216, desc[UR20][R174.64] ;  /* 0x00000014aed87981 */ /* 0x000162000c1e1100 */
[----:B-1----:R-:W-:Y:S02]  /*2b60*/  IADD3 R170, P3, R199, UR4, RZ ;  /* 0x00000004c7aa7c10 */ /* 0x002fe4000ff7e0ff */
[----:B------:R-:W-:Y:S02]  /*2b70*/  IADD3.X R173, R195, UR25, RZ, P2, !PT ;  /* 0x00000019c3ad7c10 */ /* 0x000fe400097fe4ff */
[----:B------:R-:W-:Y:S02]  /*2b80*/  IADD3.X R171, R197, UR25, RZ, P3, !PT ;  /* 0x00000019c5ab7c10 */ /* 0x000fe40009ffe4ff */
[----:B--2---:R-:W-:Y:S01]  /*2b90*/  IADD3 R176, P2, R203, UR4, RZ ;  /* 0x00000004cbb07c10 */ /* 0x004fe2000ff5e0ff */
[----:B------:R1:W2:Y:S03]  /*2ba0*/  LDG.E.U8 R218, desc[UR20][R172.64] ;  /* 0x00000014acda7981 */ /* 0x0002a6000c1e1100 */
[----:B------:R-:W-:Y:S01]  /*2bb0*/  IADD3.X R177, R201, UR25, RZ, P2, !PT ;  /* 0x00000019c9b17c10 */ /* 0x000fe200097fe4ff */
[----:B------:R1:W2:Y:S01]  /*2bc0*/  LDG.E.U8 R220, desc[UR20][R170.64] ;  /* 0x00000014aadc7981 */ /* 0x0002a2000c1e1100 */
[----:B0-----:R-:W-:-:S03]  /*2bd0*/  IADD3 R174, P3, R207, UR4, RZ ;  /* 0x00000004cfae7c10 */ /* 0x001fc6000ff7e0ff */
[----:B------:R0:W5:Y:S01]  /*2be0*/  LDG.E.U8 R222, desc[UR20][R176.64] ;  /* 0x00000014b0de7981 */ /* 0x000162000c1e1100 */
[----:B-1----:R-:W-:Y:S02]  /*2bf0*/  IADD3 R172, P2, R211, UR4, RZ ;  /* 0x00000004d3ac7c10 */ /* 0x002fe4000ff5e0ff */
[----:B------:R-:W-:Y:S02]  /*2c00*/  IADD3 R170, P4, R215, UR4, RZ ;  /* 0x00000004d7aa7c10 */ /* 0x000fe4000ff9e0ff */
[----:B------:R-:W-:Y:S02]  /*2c10*/  IADD3.X R173, R209, UR25, RZ, P2, !PT ;  /* 0x00000019d1ad7c10 */ /* 0x000fe400097fe4ff */
[----:B------:R-:W-:Y:S02]  /*2c20*/  IADD3.X R171, R213, UR25, RZ, P4, !PT ;  /* 0x00000019d5ab7c10 */ /* 0x000fe4000a7fe4ff */
[----:B0-----:R-:W-:Y:S02]  /*2c30*/  IADD3 R176, P2, R219, UR4, RZ ;  /* 0x00000004dbb07c10 */ /* 0x001fe4000ff5e0ff */
[----:B------:R-:W-:Y:S01]  /*2c40*/  IADD3.X R175, R205, UR25, RZ, P3, !PT ;  /* 0x00000019cdaf7c10 */ /* 0x000fe20009ffe4ff */
[----:B------:R0:W2:Y:S01]  /*2c50*/  LDG.E.U8 R225, desc[UR20][R170.64] ;  /* 0x00000014aae17981 */ /* 0x0000a2000c1e1100 */
[----:B------:R-:W-:-:S03]  /*2c60*/  IADD3.X R177, R217, UR25, RZ, P2, !PT ;  /* 0x00000019d9b17c10 */ /* 0x000fc600097fe4ff */
[----:B------:R-:W2:Y:S04]  /*2c70*/  LDG.E.U8 R174, desc[UR20][R174.64] ;  /* 0x00000014aeae7981 */ /* 0x000ea8000c1e1100 */
[----:B------:R-:W2:Y:S01]  /*2c80*/  LDG.E.U8 R176, desc[UR20][R176.64] ;  /* 0x00000014b0b07981 */ /* 0x000ea2000c1e1100 */
[----:B0-----:R-:W-:-:S03]  /*2c90*/  IADD3 R170, P2, R223, UR4, RZ ;  /* 0x00000004dfaa7c10 */ /* 0x001fc6000ff5e0ff */
[----:B------:R0:W2:Y:S01]  /*2ca0*/  LDG.E.U8 R175, desc[UR20][R172.64] ;  /* 0x00000014acaf7981 */ /* 0x0000a2000c1e1100 */
[----:B------:R-:W-:-:S05]  /*2cb0*/  IADD3.X R171, R221, UR25, RZ, P2, !PT ;  /* 0x00000019ddab7c10 */ /* 0x000fca00097fe4ff */
[----:B------:R1:W2:Y:S01]  /*2cc0*/  LDG.E.U8 R177, desc[UR20][R170.64] ;  /* 0x00000014aab17981 */ /* 0x0002a2000c1e1100 */
[----:B0-----:R-:W-:-:S04]  /*2cd0*/  IADD3 R172, P3, R243, UR4, RZ ;  /* 0x00000004f3ac7c10 */ /* 0x001fc8000ff7e0ff */
[----:B------:R-:W-:Y:S02]  /*2ce0*/  IADD3.X R173, R224, UR25, RZ, P3, !PT ;  /* 0x00000019e0ad7c10 */ /* 0x000fe40009ffe4ff */
[----:B-1----:R-:W-:-:S03]  /*2cf0*/  IADD3 R170, P2, R226, UR4, RZ ;  /* 0x00000004e2aa7c10 */ /* 0x002fc6000ff5e0ff */
[----:B------:R0:W2:Y:S01]  /*2d00*/  LDG.E.U8 R226, desc[UR20][R172.64] ;  /* 0x00000014ace27981 */ /* 0x0000a2000c1e1100 */
[----:B------:R-:W-:Y:S02]  /*2d10*/  IADD3.X R171, R252, UR25, RZ, P2, !PT ;  /* 0x00000019fcab7c10 */ /* 0x000fe400097fe4ff */
[----:B0-----:R-:W-:Y:S02]  /*2d20*/  IADD3 R172, P3, R233, UR4, RZ ;  /* 0x00000004e9ac7c10 */ /* 0x001fe4000ff7e0ff */
[----:B------:R-:W3:Y:S02]  /*2d30*/  LDL R233, [R1+0x44] ;  /* 0x0000440001e97983 */ /* 0x000ee40000100800 */
[----:B------:R-:W-:Y:S02]  /*2d40*/  IADD3.X R173, R227, UR25, RZ, P3, !PT ;  /* 0x00000019e3ad7c10 */ /* 0x000fe40009ffe4ff */
[----:B------:R0:W2:Y:S01]  /*2d50*/  LDG.E.U8 R227, desc[UR20][R170.64] ;  /* 0x00000014aae37981 */ /* 0x0000a2000c1e1100 */
[----:B------:R-:W-:Y:S01]  /*2d60*/  ULOP3.LUT UR8, UR8, 0x100, URZ, 0xc0, !UPT ;  /* 0x0000010008087892 */ /* 0x000fe2000f8ec03f */
[----:B------:R-:W-:-:S02]  /*2d70*/  WARPGROUP.ARRIVE ;  /* 0x00000000000079c5 */ /* 0x000fc40000000000 */
[----:B------:R-:W2:Y:S01]  /*2d80*/  LDG.E.U8 R172, desc[UR20][R172.64] ;  /* 0x00000014acac7981 */ /* 0x000ea2000c1e1100 */
[----:B0-----:R-:W-:-:S03]  /*2d90*/  IADD3 R170, P2, R231, UR4, RZ ;  /* 0x00000004e7aa7c10 */ /* 0x001fc6000ff5e0ff */
[----:B------:R-:W4:Y:S01]  /*2da0*/  LDL R231, [R1+0x50] ;  /* 0x0000500001e77983 */ /* 0x000f220000100800 */
[----:B------:R-:W-:-:S03]  /*2db0*/  IADD3.X R171, R230, UR25, RZ, P2, !PT ;  /* 0x00000019e6ab7c10 */ /* 0x000fc600097fe4ff */
[----:B------:R-:W5:Y:S01]  /*2dc0*/  LDL R230, [R1+0x4c] ;  /* 0x00004c0001e67983 */ /* 0x000f620000100800 */
[----:B------:R-:W-:-:S03]  /*2dd0*/  ULEA.HI UR8, UR15, UR8, URZ, 0x1c ;  /* 0x000000080f087291 */ /* 0x000fc6000f8fe03f */
[----:B------:R0:W2:Y:S01]  /*2de0*/  LDG.E.U8 R173, desc[UR20][R170.64] ;  /* 0x00000014aaad7981 */ /* 0x0000a2000c1e1100 */
[----:B------:R-:W-:-:S07]  /*2df0*/  ULOP3.LUT UR8, UR8, 0x3fff, URZ, 0xc0, !UPT ;  /* 0x00003fff08087892 */ /* 0x000fce000f8ec03f */
[----:B------:R-:W-:Y:S02]  /*2e00*/  UMOV UR28, UR8 ;  /* 0x00000008001c7c82 */ /* 0x000fe40008000000 */
[----:B------:R-:W-:Y:S01]  /*2e10*/  QGMMA.64x128x32.F32.E4M3.E4M3 R24, gdesc[UR28], RZ, !UPT ;  /* 0x01e000001c1879f3 */ /* 0x000fe2000c7008ff */
[----:B0-----:R-:W-:Y:S01]  /*2e20*/  IADD3 R170, P2, R244, UR4, RZ ;  /* 0x00000004f4aa7c10 */ /* 0x001fe2000ff5e0ff */
[----:B------:R-:W-:Y:S01]  /*2e30*/  UMOV UR9, URZ ;  /* 0x0000003f00097c82 */ /* 0x000fe20008000000 */
[----:B------:R-:W2:Y:S02]  /*2e40*/  LDL R244, [R1+0x5c] ;  /* 0x00005c0001f47983 */ /* 0x000ea40000100800 */
[----:B------:R-:W-:-:S05]  /*2e50*/  IADD3.X R171, R228, UR25, RZ, P2, !PT ;  /* 0x00000019e4ab7c10 */ /* 0x000fca00097fe4ff */
[----:B------:R0:W2:Y:S02]  /*2e60*/  LDG.E.U8 R228, desc[UR20][R170.64] ;  /* 0x00000014aae47981 */ /* 0x0000a4000c1e1100 */
[----:B0-----:R-:W-:-:S04]  /*2e70*/  IADD3 R170, P2, R242, UR4, RZ ;  /* 0x00000004f2aa7c10 */ /* 0x001fc8000ff5e0ff */
        /* <DEDUP_REMOVED lines=14> */
[----:B0-----:R-:W-:Y:S01]  /*2f60*/  IADD3 R170, P2, R235, UR4, RZ ;  /* 0x00000004ebaa7c10 */ /* 0x001fe2000ff5e0ff */
[----:B------:R-:W-:-:S09]  /*2f70*/  UIADD3.64 UR8, UR8, -UR16, URZ ;  /* 0x8000001008087297 */ /* 0x000fd2000fffe03f */
[----:B------:R-:W-:Y:S01]  /*2f80*/  QGMMA.64x128x32.F32.E4M3.E4M3 R24, gdesc[UR8], R24, gsb0 ;  /* 0x01e00000081879f3 */ /* 0x000fe20008000818 */
[----:B---3--:R-:W-:Y:S02]  /*2f90*/  IADD3.X R171, R233, UR25, RZ, P2, !PT ;  /* 0x00000019e9ab7c10 */ /* 0x008fe400097fe4ff */
[----:B------:R-:W3:Y:S04]  /*2fa0*/  LDL R233, [R1+0x54] ;  /* 0x0000540001e97983 */ /* 0x000ee80000100800 */
[----:B------:R4:W2:Y:S02]  /*2fb0*/  LDG.E.U8 R240, desc[UR20][R170.64] ;  /* 0x00000014aaf07981 */ /* 0x0008a4000c1e1100 */
[----:B----4-:R-:W-:Y:S02]  /*2fc0*/  IADD3 R170, P2, R231, UR4, RZ ;  /* 0x00000004e7aa7c10 */ /* 0x010fe4000ff5e0ff */
[----:B------:R-:W4:Y:S02]  /*2fd0*/  LDL R231, [R1+0x58] ;  /* 0x0000580001e77983 */ /* 0x000f240000100800 */
[----:B-----5:R-:W-:Y:S01]  /*2fe0*/  IADD3.X R171, R230, UR25, RZ, P2, !PT ;  /* 0x00000019e6ab7c10 */ /* 0x020fe200097fe4ff */
[----:B------:R-:W-:-:S04]  /*2ff0*/  WARPGROUP.DEPBAR.LE gsb0, 0x0 ;  /* 0x00008000000079c5 */ /* 0x000fc80000010000 */
[----:B------:R0:W5:Y:S02]  /*3000*/  LDG.E.U8 R241, desc[UR20][R170.64] ;  /* 0x00000014aaf17981 */ /* 0x000164000c1e1100 */
[----:B0-----:R-:W-:Y:S01]  /*3010*/  FMUL R170, R26, UR24 ;  /* 0x000000181aaa7c20 */ /* 0x001fe20008400000 */
[----:B------:R-:W-:-:S05]  /*3020*/  FMUL R171, R27, UR24 ;  /* 0x000000181bab7c20 */ /* 0x000fca0008400000 */
[----:B------:R-:W-:Y:S01]  /*3030*/  FMNMX R170, R170, R171, !PT ;  /* 0x000000abaaaa7209 */ /* 0x000fe20007800000 */
        /* <DEDUP_REMOVED lines=54> */
[----:B------:R-:W-:Y:S01]  /*33a0*/  FMUL R171, R83, UR24 ;  /* 0x0000001853ab7c20 */ /* 0x000fe20008400000 */
[----:B------:R-:W-:-:S04]  /*33b0*/  FMUL R230, R86, UR24 ;  /* 0x0000001856e67c20 */ /* 0x000fc80008400000 */
[----:B------:R-:W-:-:S04]  /*33c0*/  FMNMX R170, R171, R170, !PT ;  /* 0x000000aaabaa7209 */ /* 0x000fc80007800000 */
[----:B------:R-:W-:Y:S02]  /*33d0*/  FMNMX R230, R230, R170, !PT ;  /* 0x000000aae6e67209 */ /* 0x000fe40007800000 */
[----:B----4-:R-:W-:Y:S01]  /*33e0*/  IADD3 R170, P2, R231, UR4, RZ ;  /* 0x00000004e7aa7c10 */ /* 0x010fe2000ff5e0ff */
[----:B------:R-:W-:-:S03]  /*33f0*/  FMUL R231, R87, UR24 ;  /* 0x0000001857e77c20 */ /* 0x000fc60008400000 */
[----:B---3--:R-:W-:Y:S02]  /*3400*/  IADD3.X R171, R233, UR25, RZ, P2, !PT ;  /* 0x00000019e9ab7c10 */ /* 0x008fe400097fe4ff */
[----:B------:R-:W-:-:S03]  /*3410*/  FMNMX R230, R231, R230, !PT ;  /* 0x000000e6e7e67209 */ /* 0x000fc60007800000 */
[----:B------:R0:W3:Y:S01]  /*3420*/  LDG.E.U8 R242, desc[UR20][R170.64] ;  /* 0x00000014aaf27981 */ /* 0x0000e2000c1e1100 */
[----:B------:R-:W-:-:S03]  /*3430*/  FMUL R231, R25, UR24 ;  /* 0x0000001819e77c20 */ /* 0x000fc60008400000 */
[----:B0-----:R-:W0:Y:S01]  /*3440*/  SHFL.BFLY PT, R170, R230, 0x2, 0x1f ;  /* 0x0c401f00e6aa7f89 */ /* 0x001e2200000e0000 */
[----:B------:R-:W-:-:S05]  /*3450*/  FMUL R171, R24, UR24 ;  /* 0x0000001818ab7c20 */ /* 0x000fca0008400000 */
[----:B------:R-:W-:Y:S01]  /*3460*/  FMNMX R171, R171, R231, !PT ;  /* 0x000000e7abab7209 */ /* 0x000fe20007800000 */
[----:B------:R-:W-:-:S05]  /*3470*/  FMUL R231, R28, UR24 ;  /* 0x000000181ce77c20 */ /* 0x000fca0008400000 */
[----:B------:R-:W-:Y:S01]  /*3480*/  FMNMX R171, R231, R171, !PT ;  /* 0x000000abe7ab7209 */ /* 0x000fe20007800000 */
[----:B------:R-:W-:-:S05]  /*3490*/  FMUL R231, R29, UR24 ;  /* 0x000000181de77c20 */ /* 0x000fca0008400000 */
[----:B------:R-:W-:Y:S01]  /*34a0*/  FMNMX R171, R231, R171, !PT ;  /* 0x000000abe7ab7209 */ /* 0x000fe20007800000 */
[----:B------:R-:W-:Y:S01]  /*34b0*/  FMUL R231, R32, UR24 ;  /* 0x0000001820e77c20 */ /* 0x000fe20008400000 */
[----:B0-----:R-:W-:Y:S01]  /*34c0*/  FMNMX R170, R230, R170, !PT ;  /* 0x000000aae6aa7209 */ /* 0x001fe20007800000 */
[----:B------:R-:W-:-:S03]  /*34d0*/  FMUL R230, R33, UR24 ;  /* 0x0000001821e67c20 */ /* 0x000fc60008400000 */
[----:B------:R-:W-:-:S04]  /*34e0*/  FMNMX R171, R231, R171, !PT ;  /* 0x000000abe7ab7209 */ /* 0x000fc80007800000 */
[----:B------:R-:W-:Y:S02]  /*34f0*/  FMNMX R230, R230, R171, !PT ;  /* 0x000000abe6e67209 */ /* 0x000fe40007800000 */
[----:B------:R-:W0:Y:S01]  /*3500*/  SHFL.BFLY PT, R171, R170, 0x1, 0x1f ;  /* 0x0c201f00aaab7f89 */ /* 0x000e2200000e0000 */
        /* <DEDUP_REMOVED lines=9> */
[----:B------:R-:W-:Y:S02]  /*35a0*/  FMNMX R230, R231, R230, !PT ;  /* 0x000000e6e7e67209 */ /* 0x000fe40007800000 */
[----:B------:R-:W-:Y:S02]  /*35b0*/  FMNMX R171, R171, R182, !PT ;  /* 0x000000b6abab7209 */ /* 0x000fe40007800000 */
[----:B------:R-:W-:Y:S01]  /*35c0*/  FMNMX R230, R170, R230, !PT ;  /* 0x000000e6aae67209 */ /* 0x000fe20007800000 */
[----:B------:R-:W-:Y:S02]  /*35d0*/  FMUL R170, R45, UR24 ;  /* 0x000000182daa7c20 */ /* 0x000fe40008400000 */
[----:B------:R-:W-:-:S03]  /*35e0*/  FFMA R231, R26, UR24, -R171 ;  /* 0x000000181ae77c23 */ /* 0x000fc600080008ab */
[----:B------:R-:W-:Y:S01]  /*35f0*/  FMNMX R26, R170, R230, !PT ;  /* 0x000000e6aa1a7209 */ /* 0x000fe20007800000 */
[----:B------:R-:W-:Y:S01]  /*3600*/  FMUL R230, R48, UR24 ;  /* 0x0000001830e67c20 */ /* 0x000fe20008400000 */
[----:B------:R-:W-:-:S04]  /*3610*/  FFMA R27, R27, UR24, -R171 ;  /* 0x000000181b1b7c23 */ /* 0x000fc800080008ab */
[----:B------:R-:W-:Y:S01]  /*3620*/  FMNMX R26, R230, R26, !PT ;  /* 0x0000001ae61a7209 */ /* 0x000fe20007800000 */
[----:B------:R-:W-:Y:S01]  /*3630*/  FMUL R230, R27, 1.4426950216293334961 ;  /* 0x3fb8aa3b1be67820 */ /* 0x000fe20000400000 */
        /* <DEDUP_REMOVED lines=11> */
[----:B------:R-:W-:-:S04]  /*36f0*/  FFMA R30, R30, UR24, -R171 ;  /* 0x000000181e1e7c23 */ /* 0x000fc800080008ab */
[----:B------:R-:W-:Y:S01]  /*3700*/  FMNMX R26, R27, R26, !PT ;  /* 0x0000001a1b1a7209 */ /* 0x000fe20007800000 */
[----:B------:R-:W-:Y:S01]  /*3710*/  FMUL R27, R61, UR24 ;  /* 0x000000183d1b7c20 */ /* 0x000fe20008400000 */
[----:B------:R-:W-:Y:S01]  /*3720*/  FMUL R30, R30, 1.4426950216293334961 ;  /* 0x3fb8aa3b1e1e7820 */ /* 0x000fe20000400000 */
[----:B------:R-:W-:-:S03]  /*3730*/  FFMA R31, R31, UR24, -R171 ;  /* 0x000000181f1f7c23 */ /* 0x000fc600080008ab */
[----:B------:R-:W-:Y:S01]  /*3740*/  FMNMX R26, R27, R26, !PT ;  /* 0x0000001a1b1a7209 */ /* 0x000fe20007800000 */
[----:B------:R-:W-:Y:S01]  /*3750*/  FMUL R27, R64, UR24 ;  /* 0x00000018401b7c20 */ /* 0x000fe20008400000 */
[----:B------:R-:W-:Y:S01]  /*3760*/  FMUL R170, R231, 1.4426950216293334961 ;  /* 0x3fb8aa3be7aa7820 */ /* 0x000fe20000400000 */
[----:B------:R-:W-:Y:S01]  /*3770*/  FMUL R31, R31, 1.4426950216293334961 ;  /* 0x3fb8aa3b1f1f7820 */ /* 0x000fe20000400000 */
[----:B------:R0:W-:Y:S02]  /*3780*/  MUFU.EX2 R231, R30 ;  /* 0x0000001e00e77308 */ /* 0x0001e40000000800 */
[----:B------:R-:W-:Y:S01]  /*3790*/  FMNMX R26, R27, R26, !PT ;  /* 0x0000001a1b1a7209 */ /* 0x000fe20007800000 */
[----:B------:R-:W-:Y:S01]  /*37a0*/  FMUL R27, R65, UR24 ;  /* 0x00000018411b7c20 */ /* 0x000fe20008400000 */
[----:B0-----:R-:W-:-:S04]  /*37b0*/  FFMA R30, R42, UR24, -R171 ;  /* 0x000000182a1e7c23 */ /* 0x001fc800080008ab */
[----:B------:R0:W1:Y:S01]  /*37c0*/  MUFU.EX2 R233, R31 ;  /* 0x0000001f00e97308 */ /* 0x0000620000000800 */
[----:B------:R-:W-:Y:S01]  /*37d0*/  FMNMX R26, R27, R26, !PT ;  /* 0x0000001a1b1a7209 */ /* 0x000fe20007800000 */
[----:B------:R-:W-:Y:S01]  /*37e0*/  FMUL R27, R68, UR24 ;  /* 0x00000018441b7c20 */ /* 0x000fe20008400000 */
[----:B0-----:R-:W-:Y:S01]  /*37f0*/  FMUL R31, R30, 1.4426950216293334961 ;  /* 0x3fb8aa3b1e1f7820 */ /* 0x001fe20000400000 */
[----:B------:R-:W-:-:S04]  /*3800*/  FFMA R30, R43, UR24, -R171 ;  /* 0x000000182b1e7c23 */ /* 0x000fc800080008ab */
[----:B------:R0:W-:Y:S01]  /*3810*/  MUFU.EX2 R43, R31 ;  /* 0x0000001f002b7308 */ /* 0x0001e20000000800 */
        /* <DEDUP_REMOVED lines=16> */
[----:B0-----:R-:W-:Y:S01]  /*3920*/  FMUL R31, R30, 1.4426950216293334961 ;  /* 0x3fb8aa3b1e1f7820 */ /* 0x001fe20000400000 */
[----:B------:R-:W-:-:S05]  /*3930*/  FFMA R30, R51, UR24, -R171 ;  /* 0x00000018331e7c23 */ /* 0x000fca00080008ab */
[----:B------:R0:W-:Y:S01]  /*3940*/  MUFU.EX2 R51, R31 ;  /* 0x0000001f00337308 */ /* 0x0001e20000000800 */
[----:B------:R-:W-:Y:S01]  /*3950*/  FMUL R27, R76, UR24 ;  /* 0x000000184c1b7c20 */ /* 0x000fe20008400000 */
[----:B0-----:R-:W-:Y:S01]  /*3960*/  FMUL R31, R30, 1.4426950216293334961 ;  /* 0x3fb8aa3b1e1f7820 */ /* 0x001fe20000400000 */
[----:B------:R-:W-:-:S05]  /*3970*/  FFMA R30, R54, UR24, -R171 ;  /* 0x00000018361e7c23 */ /* 0x000fca00080008ab */
        /* <DEDUP_REMOVED lines=25> */
[----:B------:R-:W-:Y:S01]  /*3b10*/  FFMA R35, R35, UR24, -R171 ;  /* 0x0000001823237c23 */ /* 0x000fe200080008ab */
[----:B0-----:R-:W-:Y:S01]  /*3b20*/  FMUL R31, R30, 1.4426950216293334961 ;  /* 0x3fb8aa3b1e1f7820 */ /* 0x001fe20000400000 */
[----:B------:R-:W-:Y:S02]  /*3b30*/  FMUL R30, R85, UR24 ;  /* 0x00000018551e7c20 */ /* 0x000fe40008400000 */
[----:B------:R-:W-:-:S03]  /*3b40*/  FMUL R35, R35, 1.4426950216293334961 ;  /* 0x3fb8aa3b23237820 */ /* 0x000fc60000400000 */
[----:B------:R-:W-:Y:S01]  /*3b50*/  FMNMX R30, R30, R26, !PT ;  /* 0x0000001a1e1e7209 */ /* 0x000fe20007800000 */
[--C-:B------:R-:W-:Y:S01]  /*3b60*/  FFMA R26, R67, UR24, -R171.reuse ;  /* 0x00000018431a7c23 */ /* 0x100fe200080008ab */
[--C-:B------:R-:W-:Y:S01]  /*3b70*/  FFMA R27, R66, UR24, -R171.reuse ;  /* 0x00000018421b7c23 */ /* 0x100fe200080008ab */
[----:B------:R0:W-:Y:S02]  /*3b80*/  MUFU.EX2 R236, R35 ;  /* 0x0000002300ec7308 */ /* 0x0001e40000000800 */
[----:B------:R-:W-:Y:S01]  /*3b90*/  FMUL R26, R26, 1.4426950216293334961 ;  /* 0x3fb8aa3b1a1a7820 */ /* 0x000fe20000400000 */
[----:B------:R-:W-:Y:S01]  /*3ba0*/  FMUL R27, R27, 1.4426950216293334961 ;  /* 0x3fb8aa3b1b1b7820 */ /* 0x000fe20000400000 */
[----:B0-----:R-:W-:-:S04]  /*3bb0*/  FFMA R35, R70, UR24, -R171 ;  /* 0x0000001846237c23 */ /* 0x001fc800080008ab */
[----:B------:R0:W-:Y:S02]  /*3bc0*/  MUFU.EX2 R70, R26 ;  /* 0x0000001a00467308 */ /* 0x0001e40000000800 */
[----:B0-----:R-:W-:-:S06]  /*3bd0*/  IADD3 R26, P2, R245, UR4, RZ ;  /* 0x00000004f51a7c10 */ /* 0x001fcc000ff5e0ff */
[----:B------:R2:W-:Y:S02]  /*3be0*/  MUFU.EX2 R67, R27 ;  /* 0x0000001b00437308 */ /* 0x0005e40000000800 */
[----:B--2---:R-:W-:-:S05]  /*3bf0*/  IADD3.X R27, R244, UR25, RZ, P2, !PT ;  /* 0x00000019f41b7c10 */ /* 0x004fca00097fe4ff */
[----:B------:R0:W2:Y:S01]  /*3c00*/  LDG.E.U8 R26, desc[UR20][R26.64] ;  /* 0x000000141a1a7981 */ /* 0x0000a2000c1e1100 */
[----:B------:R4:W-:Y:S03]  /*3c10*/  MUFU.EX2 R66, R31 ;  /* 0x0000001f00427308 */ /* 0x0009e60000000800 */
[----:B----4-:R-:W4:Y:S01]  /*3c20*/  SHFL.BFLY PT, R31, R30, 0x2, 0x1f ;  /* 0x0c401f001e1f7f89 */ /* 0x010f2200000e0000 */
[----:B0-----:R-:W-:-:S04]  /*3c30*/  FFMA R27, R74, UR24, -R171 ;  /* 0x000000184a1b7c23 */ /* 0x001fc800080008ab */
[----:B------:R-:W-:Y:S01]  /*3c40*/  FMUL R27, R27, 1.4426950216293334961 ;  /* 0x3fb8aa3b1b1b7820 */ /* 0x000fe20000400000 */
[----:B----4-:R-:W-:Y:S01]  /*3c50*/  FMNMX R31, R30, R31, !PT ;  /* 0x0000001f1e1f7209 */ /* 0x010fe20007800000 */
[----:B------:R-:W-:Y:S02]  /*3c60*/  FFMA R30, R75, UR24, -R171 ;  /* 0x000000184b1e7c23 */ /* 0x000fe400080008ab */
[----:B------:R0:W-:Y:S02]  /*3c70*/  MUFU.EX2 R75, R27 ;  /* 0x0000001b004b7308 */ /* 0x0001e40000000800 */
[----:B0-----:R-:W0:Y:S02]  /*3c80*/  SHFL.BFLY PT, R27, R31, 0x1, 0x1f ;  /* 0x0c201f001f1b7f89 */ /* 0x001e2400000e0000 */
[----:B0-----:R-:W-:-:S04]  /*3c90*/  FMNMX R27, R31, R27, !PT ;  /* 0x0000001b1f1b7209 */ /* 0x001fc80007800000 */
[----:B------:R-:W-:Y:S01]  /*3ca0*/  FMNMX R245, R27, R180, !PT ;  /* 0x000000b41bf57209 */ /* 0x000fe20007800000 */
[----:B------:R-:W-:-:S04]  /*3cb0*/  FFMA R27, R87, UR24, -R171 ;  /* 0x00000018571b7c23 */ /* 0x000fc800080008ab */
[----:B------:R-:W-:-:S04]  /*3cc0*/  FFMA R25, R25, UR24, -R245 ;  /* 0x0000001819197c23 */ /* 0x000fc800080008f5 */
[----:B------:R-:W-:Y:S01]  /*3cd0*/  FMUL R25, R25, 1.4426950216293334961 ;  /* 0x3fb8aa3b19197820 */ /* 0x000fe20000400000 */
[----:B------:R-:W-:-:S03]  /*3ce0*/  FMUL R27, R27, 1.4426950216293334961 ;  /* 0x3fb8aa3b1b1b7820 */ /* 0x000fc60000400000 */
[----:B------:R0:W-:Y:S01]  /*3cf0*/  MUFU.EX2 R247, R25 ;  /* 0x0000001900f77308 */ /* 0x0001e20000000800 */
[--C-:B------:R-:W-:Y:S01]  /*3d00*/  FFMA R24, R24, UR24, -R245.reuse ;  /* 0x0000001818187c23 */ /* 0x100fe200080008f5 */
[----:B0-----:R-:W-:-:S06]  /*3d10*/  FFMA R25, R40, UR24, -R245 ;  /* 0x0000001828197c23 */ /* 0x001fcc00080008f5 */
[----:B------:R0:W-:Y:S01]  /*3d20*/  MUFU.EX2 R244, R27 ;  /* 0x0000001b00f47308 */ /* 0x0001e20000000800 */
[----:B------:R-:W-:Y:S01]  /*3d30*/  FMUL R25, R25, 1.4426950216293334961 ;  /* 0x3fb8aa3b19197820 */ /* 0x000fe20000400000 */
[----:B0-----:R-:W-:-:S06]  /*3d40*/  FFMA R27, R41, UR24, -R245 ;  /* 0x00000018291b7c23 */ /* 0x001fcc00080008f5 */
[----:B------:R0:W-:Y:S01]  /*3d50*/  MUFU.EX2 R41, R25 ;  /* 0x0000001900297308 */ /* 0x0001e20000000800 */
[----:B------:R-:W-:Y:S01]  /*3d60*/  FMUL R27, R27, 1.4426950216293334961 ;  /* 0x3fb8aa3b1b1b7820 */ /* 0x000fe20000400000 */
[----:B------:R-:W-:Y:S01]  /*3d70*/  FMUL R24, R24, 1.4426950216293334961 ;  /* 0x3fb8aa3b18187820 */ /* 0x000fe20000400000 */
[----:B0-----:R-:W-:-:S05]  /*3d80*/  FFMA R25, R44, UR24, -R245 ;  /* 0x000000182c197c23 */ /* 0x001fca00080008f5 */
[----:B------:R0:W-:Y:S01]  /*3d90*/  MUFU.EX2 R44, R27 ;  /* 0x0000001b002c7308 */ /* 0x0001e20000000800 */
[----:B------:R-:W-:Y:S01]  /*3da0*/  FMUL R25, R25, 1.4426950216293334961 ;  /* 0x3fb8aa3b19197820 */ /* 0x000fe20000400000 */
[----:B------:R-:W-:Y:S01]  /*3db0*/  FFMA R34, R34, UR24, -R171 ;  /* 0x0000001822227c23 */ /* 0x000fe200080008ab */
[----:B0-----:R-:W-:-:S05]  /*3dc0*/  FFMA R27, R45, UR24, -R245 ;  /* 0x000000182d1b7c23 */ /* 0x001fca00080008f5 */
[----:B------:R0:W-:Y:S01]  /*3dd0*/  MUFU.EX2 R246, R24 ;  /* 0x0000001800f67308 */ /* 0x0001e20000000800 */
[----:B------:R-:W-:Y:S01]  /*3de0*/  FMUL R34, R34, 1.4426950216293334961 ;  /* 0x3fb8aa3b22227820 */ /* 0x000fe20000400000 */
[----:B------:R-:W-:-:S06]  /*3df0*/  FMUL R27, R27, 1.4426950216293334961 ;  /* 0x3fb8aa3b1b1b7820 */ /* 0x000fcc0000400000 */
[----:B------:R4:W-:Y:S01]  /*3e00*/  MUFU.EX2 R45, R25 ;  /* 0x00000019002d7308 */ /* 0x0009e20000000800 */
[----:B0-----:R-:W-:Y:S01]  /*3e10*/  SEL R24, RZ, 0x90, !P0 ;  /* 0x00000090ff187807 */ /* 0x001fe20004000000 */
[----:B------:R-:W-:-:S03]  /*3e20*/  FFMA R28, R28, UR24, -R245 ;  /* 0x000000181c1c7c23 */ /* 0x000fc600080008f5 */
[----:B------:R-:W-:Y:S01]  /*3e30*/  LOP3.LUT R24, R24, 0x7f, R165, 0x78, !PT ;  /* 0x0000007f18187812 */ /* 0x000fe200078e78a5 */
[----:B------:R-:W-:Y:S01]  /*3e40*/  BAR.SYNC.DEFER_BLOCKING 0x0 ;  /* 0x0000000000007b1d */ /* 0x000fe20000010000 */
[----:B----4-:R-:W-:-:S05]  /*3e50*/  FFMA R25, R48, UR24, -R245 ;  /* 0x0000001830197c23 */ /* 0x010fca00080008f5 */
[----:B------:R0:W-:Y:S01]  /*3e60*/  MUFU.EX2 R48, R27 ;  /* 0x0000001b00307308 */ /* 0x0001e20000000800 */
[----:B------:R-:W-:Y:S01]  /*3e70*/  FMUL R25, R25, 1.4426950216293334961 ;  /* 0x3fb8aa3b19197820 */ /* 0x000fe20000400000 */
[----:B------:R-:W-:Y:S01]  /*3e80*/  FMUL R28, R28, 1.4426950216293334961 ;  /* 0x3fb8aa3b1c1c7820 */ /* 0x000fe20000400000 */
[----:B------:R-:W-:Y:S01]  /*3e90*/  FMUL R30, R30, 1.4426950216293334961 ;  /* 0x3fb8aa3b1e1e7820 */ /* 0x000fe20000400000 */
[----:B------:R-:W-:-:S04]  /*3ea0*/  FFMA R29, R29, UR24, -R245 ;  /* 0x000000181d1d7c23 */ /* 0x000fc800080008f5 */
[----:B------:R-:W-:Y:S01]  /*3eb0*/  MUFU.EX2 R170, R170 ;  /* 0x000000aa00aa7308 */ /* 0x000fe20000000800 */
[----:B0-----:R-:W-:-:S07]  /*3ec0*/  FFMA R27, R49, UR24, -R245 ;  /* 0x00000018311b7c23 */ /* 0x001fce00080008f5 */
[----:B------:R-:W-:Y:S01]  /*3ed0*/  MUFU.EX2 R230, R230 ;  /* 0x000000e600e67308 */ /* 0x000fe20000000800 */
[----:B------:R-:W-:Y:S01]  /*3ee0*/  FMUL R27, R27, 1.4426950216293334961 ;  /* 0x3fb8aa3b1b1b7820 */ /* 0x000fe20000400000 */
[----:B------:R0:W-:Y:S01]  /*3ef0*/  STS.U8 [R24+UR15+0x2400], R206 ;  /* 0x002400ce18007988 */ /* 0x0001e2000800000f */
[--C-:B------:R-:W-:Y:S01]  /*3f00*/  FFMA R38, R38, UR24, -R171.reuse ;  /* 0x0000001826267c23 */ /* 0x100fe200080008ab */
[----:B------:R-:W-:Y:S01]  /*3f10*/  FFMA R39, R39, UR24, -R171 ;  /* 0x0000001827277c23 */ /* 0x000fe200080008ab */
[--C-:B------:R-:W-:Y:S01]  /*3f20*/  FFMA R251, R33, UR24, -R245.reuse ;  /* 0x0000001821fb7c23 */ /* 0x100fe200080008f5 */
[--C-:B------:R-:W-:Y:S01]  /*3f30*/  FFMA R32, R32, UR24, -R245.reuse ;  /* 0x0000001820207c23 */ /* 0x100fe200080008f5 */
[--C-:B------:R-:W-:Y:S01]  /*3f40*/  FFMA R36, R36, UR24, -R245.reuse ;  /* 0x0000001824247c23 */ /* 0x100fe200080008f5 */
[----:B------:R4:W-:Y:S01]  /*3f50*/  MUFU.EX2 R235, R34 ;  /* 0x0000002200eb7308 */ /* 0x0009e20000000800 */
[--C-:B------:R-:W-:Y:S01]  /*3f60*/  FFMA R37, R37, UR24, -R245.reuse ;  /* 0x0000001825257c23 */ /* 0x100fe200080008f5 */
[----:B------:R-:W-:Y:S01]  /*3f70*/  FFMA R84, R84, UR24, -R245 ;  /* 0x0000001854547c23 */ /* 0x000fe200080008f5 */
[----:B------:R-:W-:Y:S01]  /*3f80*/  FMUL R35, R35, 1.4426950216293334961 ;  /* 0x3fb8aa3b23237820 */ /* 0x000fe20000400000 */
[----:B0-----:R-:W0:Y:S01]  /*3f90*/  S2R R206, SR_TID.X ;  /* 0x0000000000ce7919 */ /* 0x001e220000002100 */
[----:B------:R-:W2:Y:S01]  /*3fa0*/  LDL.LU R165, [R1+0x64] ;  /* 0x0000640001a57983 */ /* 0x000ea20000300800 */
[----:B----4-:R-:W-:-:S02]  /*3fb0*/  FFMA R34, R71, UR24, -R171 ;  /* 0x0000001847227c23 */ /* 0x010fc400080008ab */
[----:B------:R4:W-:Y:S02]  /*3fc0*/  MUFU.EX2 R49, R25 ;  /* 0x0000001900317308 */ /* 0x0009e40000000800 */
[----:B------:R-:W-:Y:S01]  /*3fd0*/  FMUL R34, R34, 1.4426950216293334961 ;  /* 0x3fb8aa3b22227820 */ /* 0x000fe20000400000 */
[----:B----4-:R-:W-:-:S05]  /*3fe0*/  FFMA R25, R52, UR24, -R245 ;  /* 0x0000001834197c23 */ /* 0x010fca00080008f5 */
[----:B------:R4:W-:Y:S08]  /*3ff0*/  MUFU.EX2 R248, R28 ;  /* 0x0000001c00f87308 */ /* 0x0009f00000000800 */
[----:B------:R5:W-:Y:S01]  /*4000*/  MUFU.EX2 R52, R27 ;  /* 0x0000001b00347308 */ /* 0x000be20000000800 */
[----:B----4-:R-:W-:-:S04]  /*4010*/  FFMA R28, R53, UR24, -R245 ;  /* 0x00000018351c7c23 */ /* 0x010fc800080008f5 */
[----:B------:R-:W-:-:S03]  /*4020*/  FMUL R28, R28, 1.4426950216293334961 ;  /* 0x3fb8aa3b1c1c7820 */ /* 0x000fc60000400000 */
[----:B------:R4:W-:Y:S01]  /*4030*/  MUFU.EX2 R74, R34 ;  /* 0x00000022004a7308 */ /* 0x0009e20000000800 */
[----:B-----5:R-:W-:Y:S01]  /*4040*/  FMUL R27, R25, 1.4426950216293334961 ;  /* 0x3fb8aa3b191b7820 */ /* 0x020fe20000400000 */
[----:B----4-:R-:W-:-:S06]  /*4050*/  FFMA R34, R78, UR24, -R171 ;  /* 0x000000184e227c23 */ /* 0x010fcc00080008ab */
[----:B------:R4:W-:Y:S01]  /*4060*/  MUFU.EX2 R53, R27 ;  /* 0x0000001b00357308 */ /* 0x0009e20000000800 */
[----:B------:R-:W-:-:S07]  /*4070*/  FMUL R34, R34, 1.4426950216293334961 ;  /* 0x3fb8aa3b22227820 */ /* 0x000fce0000400000 */
[----:B------:R5:W-:Y:S01]  /*4080*/  MUFU.EX2 R78, R30 ;  /* 0x0000001e004e7308 */ /* 0x000be20000000800 */
[----:B----4-:R-:W-:Y:S01]  /*4090*/  FFMA R27, R56, UR24, -R245 ;  /* 0x00000018381b7c23 */ /* 0x010fe200080008f5 */
[----:B-----5:R-:W-:-:S06]  /*40a0*/  FFMA R30, R79, UR24, -R171 ;  /* 0x000000184f1e7c23 */ /* 0x020fcc00080008ab */
[----:B------:R4:W-:Y:S01]  /*40b0*/  MUFU.EX2 R56, R28 ;  /* 0x0000001c00387308 */ /* 0x0009e20000000800 */
[----:B------:R-:W-:Y:S01]  /*40c0*/  FMUL R27, R27, 1.4426950216293334961 ;  /* 0x3fb8aa3b1b1b7820 */ /* 0x000fe20000400000 */
[----:B------:R-:W-:-:S06]  /*40d0*/  FMUL R30, R30, 1.4426950216293334961 ;  /* 0x3fb8aa3b1e1e7820 */ /* 0x000fcc0000400000 */
[----:B------:R5:W-:Y:S01]  /*40e0*/  MUFU.EX2 R79, R34 ;  /* 0x00000022004f7308 */ /* 0x000be20000000800 */
[----:B----4-:R-:W-:-:S04]  /*40f0*/  FFMA R28, R57, UR24, -R245 ;  /* 0x00000018391c7c23 */ /* 0x010fc800080008f5 */
[----:B------:R-:W-:Y:S01]  /*4100*/  FMUL R28, R28, 1.4426950216293334961 ;  /* 0x3fb8aa3b1c1c7820 */ /* 0x000fe20000400000 */
[----:B-----5:R-:W-:Y:S02]  /*4110*/  FFMA R34, R82, UR24, -R171 ;  /* 0x0000001852227c23 */ /* 0x020fe400080008ab */
[----:B------:R4:W-:Y:S08]  /*4120*/  MUFU.EX2 R57, R27 ;  /* 0x0000001b00397308 */ /* 0x0009f00000000800 */
[----:B------:R5:W-:Y:S01]  /*4130*/  MUFU.EX2 R82, R30 ;  /* 0x0000001e00527308 */ /* 0x000be20000000800 */
[----:B----4-:R-:W-:Y:S01]  /*4140*/  FFMA R27, R60, UR24, -R245 ;  /* 0x000000183c1b7c23 */ /* 0x010fe200080008f5 */
[----:B-----5:R-:W-:-:S06]  /*4150*/  FFMA R30, R83, UR24, -R171 ;  /* 0x00000018531e7c23 */ /* 0x020fcc00080008ab */
[----:B------:R4:W-:Y:S01]  /*4160*/  MUFU.EX2 R60, R28 ;  /* 0x0000001c003c7308 */ /* 0x0009e20000000800 */
[----:B------:R-:W-:Y:S01]  /*4170*/  FMUL R27, R27, 1.4426950216293334961 ;  /* 0x3fb8aa3b1b1b7820 */ /* 0x000fe20000400000 */
[----:B------:R-:W-:Y:S01]  /*4180*/  FMUL R31, R30, 1.4426950216293334961 ;  /* 0x3fb8aa3b1e1f7820 */ /* 0x000fe20000400000 */
[----:B------:R-:W-:Y:S01]  /*4190*/  FFMA R30, R86, UR24, -R171 ;  /* 0x00000018561e7c23 */ /* 0x000fe200080008ab */
[----:B------:R-:W-:Y:S01]  /*41a0*/  LOP3.LUT R25, R24, 0x20, RZ, 0x3c, !PT ;  /* 0x0000002018197812 */ /* 0x000fe200078e3cff */
[--C-:B----4-:R-:W-:Y:S02]  /*41b0*/  FFMA R28, R61, UR24, -R245.reuse ;  /* 0x000000183d1c7c23 */ /* 0x110fe400080008f5 */
[----:B------:R-:W-:Y:S01]  /*41c0*/  FMUL R30, R30, 1.4426950216293334961 ;  /* 0x3fb8aa3b1e1e7820 */ /* 0x000fe20000400000 */
[----:B------:R4:W-:Y:S01]  /*41d0*/  MUFU.EX2 R61, R27 ;  /* 0x0000001b003d7308 */ /* 0x0009e20000000800 */
[----:B------:R-:W-:Y:S01]  /*41e0*/  FMUL R29, R29, 1.4426950216293334961 ;  /* 0x3fb8aa3b1d1d7820 */ /* 0x000fe20000400000 */
[----:B------:R-:W-:Y:S01]  /*41f0*/  FMUL R28, R28, 1.4426950216293334961 ;  /* 0x3fb8aa3b1c1c7820 */ /* 0x000fe20000400000 */
[----:B------:R-:W-:Y:S04]  /*4200*/  STS.U8 [R24+UR15+0x2000], R198 ;  /* 0x002000c618007988 */ /* 0x000fe8000800000f */
[----:B------:R-:W-:Y:S01]  /*4210*/  STS.U8 [R24+UR15+0x2800], R214 ;  /* 0x002800d618007988 */ /* 0x000fe2000800000f */
[----:B----4-:R-:W-:Y:S01]  /*4220*/  FFMA R27, R64, UR24, -R245 ;  /* 0x00000018401b7c23 */ /* 0x010fe200080008f5 */
[----:B------:R0:W-:Y:S02]  /*4230*/  MUFU.EX2 R87, R30 ;  /* 0x0000001e00577308 */ /* 0x0001e40000000800 */
[----:B------:R-:W-:Y:S04]  /*4240*/  STS.U8 [R24+UR15+0x2c00], R222 ;  /* 0x002c00de18007988 */ /* 0x000fe8000800000f */
[----:B------:R-:W-:Y:S02]  /*4250*/  STS.U8 [R24+UR15+0x3000], R176 ;  /* 0x003000b018007988 */ /* 0x000fe4000800000f */
[----:B------:R4:W-:Y:S02]  /*4260*/  MUFU.EX2 R64, R28 ;  /* 0x0000001c00407308 */ /* 0x0009e40000000800 */
[----:B------:R-:W-:Y:S01]  /*4270*/  STS.U8 [R24+UR15+0x3400], R172 ;  /* 0x003400ac18007988 */ /* 0x000fe2000800000f */
[----:B0-----:R-:W-:-:S03]  /*4280*/  LOP3.LUT R30, R206, 0x1, RZ, 0xc0, !PT ;  /* 0x00000001ce1e7812 */ /* 0x001fc600078ec0ff */
[----:B------:R-:W-:Y:S04]  /*4290*/  STS.U8 [R24+UR15+0x3800], R232 ;  /* 0x003800e818007988 */ /* 0x000fe8000800000f */
[----:B------:R-:W-:Y:S01]  /*42a0*/  STS.U8 [R24+UR15+0x3c00], R240 ;  /* 0x003c00f018007988 */ /* 0x000fe2000800000f */
[----:B------:R0:W5:Y:S01]  /*42b0*/  MUFU.EX2 R249, R29 ;  /* 0x0000001d00f97308 */ /* 0x0001620000000800 */
[----:B----4-:R-:W-:Y:S02]  /*42c0*/  LOP3.LUT R28, R206, 0x1c, RZ, 0xc0, !PT ;  /* 0x0000001cce1c7812 */ /* 0x010fe400078ec0ff */
[----:B------:R-:W-:Y:S04]  /*42d0*/  STS.U8 [R25+UR15+0x2100], R200 ;  /* 0x002100c819007988 */ /* 0x000fe8000800000f */
[----:B------:R-:W-:Y:S04]  /*42e0*/  STS.U8 [R25+UR15+0x2500], R208 ;  /* 0x002500d019007988 */ /* 0x000fe8000800000f */
[----:B------:R-:W-:Y:S01]  /*42f0*/  STS.U8 [R25+UR15+0x2900], R216 ;  /* 0x002900d819007988 */ /* 0x000fe2000800000f */
[----:B0-----:R-:W-:Y:S01]  /*4300*/  SHF.R.U32.HI R29, RZ, 0x1, R206 ;  /* 0x00000001ff1d7819 */ /* 0x001fe200000116ce */
[----:B------:R-:W-:Y:S01]  /*4310*/  FMUL R38, R38, 1.4426950216293334961 ;  /* 0x3fb8aa3b26267820 */ /* 0x000fe20000400000 */
[----:B------:R-:W-:Y:S01]  /*4320*/  FMUL R39, R39, 1.4426950216293334961 ;  /* 0x3fb8aa3b27277820 */ /* 0x000fe20000400000 */
[----:B------:R-:W-:Y:S01]  /*4330*/  STS.U8 [R25+UR15+0x2d00], R174 ;  /* 0x002d00ae19007988 */ /* 0x000fe2000800000f */
[----:B------:R-:W-:-:S03]  /*4340*/  FMUL R251, R251, 1.4426950216293334961 ;  /* 0x3fb8aa3bfbfb7820 */ /* 0x000fc60000400000 */
[----:B------:R-:W-:Y:S04]  /*4350*/  STS.U8 [R25+UR15+0x3100], R177 ;  /* 0x003100b119007988 */ /* 0x000fe8000800000f */
[----:B------:R-:W-:Y:S04]  /*4360*/  STS.U8 [R25+UR15+0x3500], R173 ;  /* 0x003500ad19007988 */ /* 0x000fe8000800000f */
[----:B------:R-:W-:Y:S04]  /*4370*/  STS.U8 [R25+UR15+0x3900], R234 ;  /* 0x003900ea19007988 */ /* 0x000fe8000800000f */
[----:B------:R0:W-:Y:S01]  /*4380*/  STS.U8 [R25+UR15+0x3d00], R241 ;  /* 0x003d00f119007988 */ /* 0x0001e2000800000f */
[----:B------:R-:W-:Y:S01]  /*4390*/  FMUL R32, R32, 1.4426950216293334961 ;  /* 0x3fb8aa3b20207820 */ /* 0x000fe20000400000 */
[----:B------:R-:W-:Y:S01]  /*43a0*/  FMUL R36, R36, 1.4426950216293334961 ;  /* 0x3fb8aa3b24247820 */ /* 0x000fe20000400000 */
[----:B------:R-:W-:Y:S01]  /*43b0*/  FMUL R37, R37, 1.4426950216293334961 ;  /* 0x3fb8aa3b25257820 */ /* 0x000fe20000400000 */
[----:B------:R-:W-:Y:S01]  /*43c0*/  MUFU.EX2 R86, R31 ;  /* 0x0000001f00567308 */ /* 0x000fe20000000800 */
[----:B------:R-:W-:Y:S01]  /*43d0*/  FFMA R33, R77, UR24, -R245 ;  /* 0x000000184d217c23 */ /* 0x000fe200080008f5 */
[----:B------:R-:W-:Y:S01]  /*43e0*/  FMUL R84, R84, 1.4426950216293334961 ;  /* 0x3fb8aa3b54547820 */ /* 0x000fe20000400000 */
[----:B------:R-:W-:-:S05]  /*43f0*/  FMUL R34, R34, 1.4426950216293334961 ;  /* 0x3fb8aa3b22227820 */ /* 0x000fca0000400000 */
[----:B------:R-:W-:Y:S01]  /*4400*/  MUFU.EX2 R71, R35 ;  /* 0x0000002300477308 */ /* 0x000fe20000000800 */
[----:B0-----:R-:W-:Y:S01]  /*4410*/  FMUL R25, R27, 1.4426950216293334961 ;  /* 0x3fb8aa3b1b197820 */ /* 0x001fe20000400000 */
[----:B------:R-:W-:Y:S01]  /*4420*/  FFMA R27, R65, UR24, -R245 ;  /* 0x00000018411b7c23 */ /* 0x000fe200080008f5 */
[----:B------:R-:W-:Y:S01]  /*4430*/  LOP3.LUT R176, R24, 0x60, RZ, 0x3c, !PT ;  /* 0x0000006018b07812 */ /* 0x000fe200078e3cff */
[----:B------:R-:W-:Y:S01]  /*4440*/  UMOV UR30, UR6 ;  /* 0x00000006001e7c82 */ /* 0x000fe20008000000 */
[----:B------:R-:W-:Y:S01]  /*4450*/  LOP3.LUT P2, RZ, R206, 0x2, RZ, 0xc0, !PT ;  /* 0x00000002ceff7812 */ /* 0x000fe2000784c0ff */
[----:B------:R-:W-:Y:S01]  /*4460*/  UMOV UR31, 0x40000040 ;  /* 0x40000040001f7882 */ /* 0x000fe20000000000 */
[----:B------:R-:W0:Y:S01]  /*4470*/  LDC R200, c[0x0][0x280] ;  /* 0x0000a000ffc87b82 */ /* 0x000e220000000800 */
[----:B------:R4:W-:Y:S01]  /*4480*/  MUFU.EX2 R65, R25 ;  /* 0x0000001900417308 */ /* 0x0009e20000000800 */
[----:B------:R-:W-:Y:S01]  /*4490*/  FMUL R27, R27, 1.4426950216293334961 ;  /* 0x3fb8aa3b1b1b7820 */ /* 0x000fe20000400000 */
[----:B----4-:R-:W-:Y:S01]  /*44a0*/  IMAD R25, R30, 0x2, R28 ;  /* 0x000000021e197824 */ /* 0x010fe200078e021c */
[----:B------:R-:W-:-:S05]  /*44b0*/  SGXT.U32 R28, R29, 0x1 ;  /* 0x000000011d1c781a */ /* 0x000fca0000000000 */
[----:B------:R-:W-:Y:S01]  /*44c0*/  MUFU.EX2 R238, R38 ;  /* 0x0000002600ee7308 */ /* 0x000fe20000000800 */
[----:B------:R-:W-:Y:S01]  /*44d0*/  LOP3.LUT R25, R25, R28, RZ, 0xfc, !PT ;  /* 0x0000001c19197212 */ /* 0x000fe200078efcff */
[----:B------:R-:W-:Y:S01]  /*44e0*/  FFMA R28, R68, UR24, -R245 ;  /* 0x00000018441c7c23 */ /* 0x000fe200080008f5 */
[----:B-1----:R-:W-:-:S05]  /*44f0*/  F2FP.SATFINITE.E4M3.F32.PACK_AB_MERGE_C R29, R233, R231, RZ ;  /* 0x000000e7e91d723e */ /* 0x002fca00048070ff */
[----:B------:R-:W1:Y:S01]  /*4500*/  MUFU.EX2 R42, R39 ;  /* 0x00000027002a7308 */ /* 0x000e620000000800 */
[----:B------:R-:W-:Y:S01]  /*4510*/  FMUL R28, R28, 1.4426950216293334961 ;  /* 0x3fb8aa3b1c1c7820 */ /* 0x000fe20000400000 */
[----:B-----5:R-:W-:-:S06]  /*4520*/  F2FP.SATFINITE.E4M3.F32.PACK_AB_MERGE_C R29, R249, R248, R29 ;  /* 0x000000f8f91d723e */ /* 0x020fcc000480701d */
[----:B------:R4:W-:Y:S01]  /*4530*/  MUFU.EX2 R68, R27 ;  /* 0x0000001b00447308 */ /* 0x0009e20000000800 */
[----:B------:R-:W-:Y:S01]  /*4540*/  FFMA R30, R69, UR24, -R245 ;  /* 0x00000018451e7c23 */ /* 0x000fe200080008f5 */
[----:B----4-:R-:W-:-:S06]  /*4550*/  F2FP.SATFINITE.E4M3.F32.PACK_AB_MERGE_C R27, R230, R170, RZ ;  /* 0x000000aae61b723e */ /* 0x010fcc00048070ff */
[----:B------:R-:W-:Y:S01]  /*4560*/  MUFU.EX2 R250, R32 ;  /* 0x0000002000fa7308 */ /* 0x000fe20000000800 */
[----:B------:R-:W-:-:S07]  /*4570*/  F2FP.SATFINITE.E4M3.F32.PACK_AB_MERGE_C R27, R247, R246, R27 ;  /* 0x000000f6f71b723e */ /* 0x000fce000480701b */
[----:B------:R-:W-:Y:S08]  /*4580*/  MUFU.EX2 R251, R251 ;  /* 0x000000fb00fb7308 */ /* 0x000ff00000000800 */
[----:B------:R-:W-:Y:S08]  /*4590*/  MUFU.EX2 R198, R36 ;  /* 0x0000002400c67308 */ /* 0x000ff00000000800 */
[----:B------:R-:W4:Y:S08]  /*45a0*/  MUFU.EX2 R40, R37 ;  /* 0x0000002500287308 */ /* 0x000f300000000800 */
[----:B------:R5:W-:Y:S01]  /*45b0*/  MUFU.EX2 R69, R28 ;  /* 0x0000001c00457308 */ /* 0x000be20000000800 */
[----:B-1----:R-:W-:-:S02]  /*45c0*/  F2FP.SATFINITE.E4M3.F32.PACK_AB_MERGE_C R31, R42, R238, RZ ;  /* 0x000000ee2a1f723e */ /* 0x002fc400048070ff */
[----:B-----5:R-:W-:Y:S02]  /*45d0*/  SEL R28, R27, R29, !P1 ;  /* 0x0000001d1b1c7207 */ /* 0x020fe40004800000 */
[----:B------:R-:W-:Y:S01]  /*45e0*/  SEL R27, R29, R27, !P1 ;  /* 0x0000001b1d1b7207 */ /* 0x000fe20004800000 */
[----:B------:R-:W-:Y:S01]  /*45f0*/  FMUL R29, R30, 1.4426950216293334961 ;  /* 0x3fb8aa3b1e1d7820 */ /* 0x000fe20000400000 */
[----:B------:R-:W-:-:S03]  /*4600*/  FFMA R30, R72, UR24, -R245 ;  /* 0x00000018481e7c23 */ /* 0x000fc600080008f5 */
[----:B------:R1:W5:Y:S01]  /*4610*/  MUFU.EX2 R72, R29 ;  /* 0x0000001d00487308 */ /* 0x0003620000000800 */
[----:B------:R-:W-:Y:S01]  /*4620*/  FMUL R30, R30, 1.4426950216293334961 ;  /* 0x3fb8aa3b1e1e7820 */ /* 0x000fe20000400000 */
[----:B----4-:R-:W-:Y:S01]  /*4630*/  F2FP.SATFINITE.E4M3.F32.PACK_AB_MERGE_C R31, R40, R198, R31 ;  /* 0x000000c6281f723e */ /* 0x010fe2000480701f */
[----:B------:R-:W-:Y:S01]  /*4640*/  FFMA R32, R73, UR24, -R245 ;  /* 0x0000001849207c23 */ /* 0x000fe200080008f5 */
[----:B-1----:R-:W-:-:S04]  /*4650*/  F2FP.SATFINITE.E4M3.F32.PACK_AB_MERGE_C R29, R236, R235, RZ ;  /* 0x000000ebec1d723e */ /* 0x002fc800048070ff */
[----:B------:R1:W-:Y:S01]  /*4660*/  MUFU.EX2 R73, R30 ;  /* 0x0000001e00497308 */ /* 0x0003e20000000800 */
[----:B------:R-:W-:Y:S01]  /*4670*/  F2FP.SATFINITE.E4M3.F32.PACK_AB_MERGE_C R29, R251, R250, R29 ;  /* 0x000000fafb1d723e */ /* 0x000fe2000480701d */
[----:B------:R-:W-:-:S03]  /*4680*/  FMUL R32, R32, 1.4426950216293334961 ;  /* 0x3fb8aa3b20207820 */ /* 0x000fc60000400000 */
[----:B-1----:R-:W-:Y:S02]  /*4690*/  SEL R30, R29, R31, !P1 ;  /* 0x0000001f1d1e7207 */ /* 0x002fe40004800000 */
[----:B------:R-:W-:Y:S01]  /*46a0*/  SEL R29, R31, R29, !P1 ;  /* 0x0000001d1f1d7207 */ /* 0x000fe20004800000 */
[----:B------:R-:W-:Y:S02]  /*46b0*/  FFMA R31, R76, UR24, -R245 ;  /* 0x000000184c1f7c23 */ /* 0x000fe400080008f5 */
[----:B------:R1:W-:Y:S01]  /*46c0*/  MUFU.EX2 R76, R32 ;  /* 0x00000020004c7308 */ /* 0x0003e20000000800 */
[----:B------:R-:W-:Y:S01]  /*46d0*/  FMUL R33, R33, 1.4426950216293334961 ;  /* 0x3fb8aa3b21217820 */ /* 0x000fe20000400000 */
[----:B-1----:R-:W-:-:S06]  /*46e0*/  FMUL R32, R31, 1.4426950216293334961 ;  /* 0x3fb8aa3b1f207820 */ /* 0x002fcc0000400000 */
[----:B------:R1:W-:Y:S02]  /*46f0*/  MUFU.EX2 R77, R32 ;  /* 0x00000020004d7308 */ /* 0x0003e40000000800 */
[----:B-1----:R-:W-:-:S06]  /*4700*/  FFMA R32, R80, UR24, -R245 ;  /* 0x0000001850207c23 */ /* 0x002fcc00080008f5 */
[----:B------:R1:W-:Y:S01]  /*4710*/  MUFU.EX2 R80, R33 ;  /* 0x0000002100507308 */ /* 0x0003e20000000800 */
[----:B------:R-:W-:Y:S01]  /*4720*/  FMUL R32, R32, 1.4426950216293334961 ;  /* 0x3fb8aa3b20207820 */ /* 0x000fe20000400000 */
[----:B------:R-:W-:Y:S01]  /*4730*/  LOP3.LUT R31, R24, 0x40, RZ, 0x3c, !PT ;  /* 0x00000040181f7812 */ /* 0x000fe200078e3cff */
[----:B-1----:R-:W-:-:S05]  /*4740*/  FFMA R33, R81, UR24, -R245 ;  /* 0x0000001851217c23 */ /* 0x002fca00080008f5 */
[----:B------:R1:W-:Y:S01]  /*4750*/  MUFU.EX2 R81, R32 ;  /* 0x0000002000517308 */ /* 0x0003e20000000800 */
[----:B------:R-:W-:Y:S01]  /*4760*/  FMUL R33, R33, 1.4426950216293334961 ;  /* 0x3fb8aa3b21217820 */ /* 0x000fe20000400000 */
[----:B------:R-:W-:Y:S01]  /*4770*/  STS.U8 [R31+UR15+0x2200], R202 ;  /* 0x002200ca1f007988 */ /* 0x000fe2000800000f */
[----:B-1----:R-:W-:-:S05]  /*4780*/  FFMA R32, R85, UR24, -R245 ;  /* 0x0000001855207c23 */ /* 0x002fca00080008f5 */
[----:B------:R1:W-:Y:S01]  /*4790*/  MUFU.EX2 R172, R84 ;  /* 0x0000005400ac7308 */ /* 0x0003e20000000800 */
[----:B------:R-:W-:Y:S01]  /*47a0*/  STS.U8 [R31+UR15+0x2600], R210 ;  /* 0x002600d21f007988 */ /* 0x000fe2000800000f */
[----:B------:R-:W-:-:S03]  /*47b0*/  F2FP.SATFINITE.E4M3.F32.PACK_AB_MERGE_C R177, R46, R43, RZ ;  /* 0x0000002b2eb1723e */ /* 0x000fc600048070ff */
[----:B------:R-:W-:Y:S01]  /*47c0*/  STS.U8 [R31+UR15+0x2a00], R218 ;  /* 0x002a00da1f007988 */ /* 0x000fe2000800000f */
[----:B-1----:R-:W-:-:S03]  /*47d0*/  FMUL R84, R32, 1.4426950216293334961 ;  /* 0x3fb8aa3b20547820 */ /* 0x002fc60000400000 */
[----:B------:R-:W-:Y:S01]  /*47e0*/  STS.U8 [R31+UR15+0x2e00], R175 ;  /* 0x002e00af1f007988 */ /* 0x000fe2000800000f */
[----:B------:R-:W1:Y:S03]  /*47f0*/  MUFU.EX2 R83, R34 ;  /* 0x0000002200537308 */ /* 0x000e660000000800 */
[----:B------:R-:W-:Y:S01]  /*4800*/  STS.U8 [R31+UR15+0x3200], R226 ;  /* 0x003200e21f007988 */ /* 0x000fe2000800000f */
[----:B------:R-:W-:-:S03]  /*4810*/  F2FP.SATFINITE.E4M3.F32.PACK_AB_MERGE_C R35, R58, R55, RZ ;  /* 0x000000373a23723e */ /* 0x000fc600048070ff */
[----:B------:R-:W-:Y:S01]  /*4820*/  STS.U8 [R31+UR15+0x3600], R228 ;  /* 0x003600e41f007988 */ /* 0x000fe2000800000f */
[----:B------:R4:W0:Y:S03]  /*4830*/  MUFU.EX2 R85, R33 ;  /* 0x0000002100557308 */ /* 0x0008260000000800 */
[----:B------:R-:W-:Y:S04]  /*4840*/  STS.U8 [R31+UR15+0x3a00], R237 ;  /* 0x003a00ed1f007988 */ /* 0x000fe8000800000f */
[----:B---3--:R3:W-:Y:S01]  /*4850*/  STS.U8 [R31+UR15+0x3e00], R242 ;  /* 0x003e00f21f007988 */ /* 0x0087e2000800000f */
[----:B----4-:R-:W-:Y:S01]  /*4860*/  F2FP.SATFINITE.E4M3.F32.PACK_AB_MERGE_C R33, R54, R51, RZ ;  /* 0x000000333621723e */ /* 0x010fe200048070ff */
[----:B------:R-:W4:Y:S01]  /*4870*/  MUFU.EX2 R84, R84 ;  /* 0x0000005400547308 */ /* 0x000f220000000800 */
[----:B------:R-:W-:-:S02]  /*4880*/  F2FP.SATFINITE.E4M3.F32.PACK_AB_MERGE_C R177, R44, R41, R177 ;  /* 0x000000292cb1723e */ /* 0x000fc400048070b1 */
[----:B---3--:R-:W-:Y:S02]  /*4890*/  F2FP.SATFINITE.E4M3.F32.PACK_AB_MERGE_C R31, R50, R47, RZ ;  /* 0x0000002f321f723e */ /* 0x008fe400048070ff */
[----:B------:R-:W-:Y:S02]  /*48a0*/  F2FP.SATFINITE.E4M3.F32.PACK_AB_MERGE_C R33, R52, R49, R33 ;  /* 0x000000313421723e */ /* 0x000fe40004807021 */
[----:B------:R-:W-:Y:S02]  /*48b0*/  F2FP.SATFINITE.E4M3.F32.PACK_AB_MERGE_C R31, R48, R45, R31 ;  /* 0x0000002d301f723e */ /* 0x000fe4000480701f */
[----:B------:R-:W-:Y:S02]  /*48c0*/  F2FP.SATFINITE.E4M3.F32.PACK_AB_MERGE_C R35, R56, R53, R35 ;  /* 0x000000353823723e */ /* 0x000fe40004807023 */
[----:B------:R-:W-:Y:S02]  /*48d0*/  SEL R175, R177, R31, !P1 ;  /* 0x0000001fb1af7207 */ /* 0x000fe40004800000 */
[----:B------:R-:W-:-:S02]  /*48e0*/  SEL R177, R31, R177, !P1 ;  /* 0x000000b11fb17207 */ /* 0x000fc40004800000 */
[----:B------:R-:W-:Y:S02]  /*48f0*/  SEL R31, R33, R35, !P1 ;  /* 0x00000023211f7207 */ /* 0x000fe40004800000 */
[----:B------:R-:W-:Y:S02]  /*4900*/  SEL R32, R35, R33, !P1 ;  /* 0x0000002123207207 */ /* 0x000fe40004800000 */
[----:B------:R-:W-:Y:S02]  /*4910*/  F2FP.SATFINITE.E4M3.F32.PACK_AB_MERGE_C R34, R62, R59, RZ ;  /* 0x0000003b3e22723e */ /* 0x000fe400048070ff */
[----:B------:R-:W-:Y:S02]  /*4920*/  F2FP.SATFINITE.E4M3.F32.PACK_AB_MERGE_C R35, R66, R63, RZ ;  /* 0x0000003f4223723e */ /* 0x000fe400048070ff */
[----:B------:R-:W-:Y:S02]  /*4930*/  F2FP.SATFINITE.E4M3.F32.PACK_AB_MERGE_C R36, R70, R67, RZ ;  /* 0x000000434624723e */ /* 0x000fe400048070ff */
[----:B------:R-:W-:-:S02]  /*4940*/  F2FP.SATFINITE.E4M3.F32.PACK_AB_MERGE_C R37, R74, R71, RZ ;  /* 0x000000474a25723e */ /* 0x000fc400048070ff */
[----:B------:R-:W-:Y:S02]  /*4950*/  F2FP.SATFINITE.E4M3.F32.PACK_AB_MERGE_C R34, R60, R57, R34 ;  /* 0x000000393c22723e */ /* 0x000fe40004807022 */
[----:B------:R-:W-:Y:S02]  /*4960*/  F2FP.SATFINITE.E4M3.F32.PACK_AB_MERGE_C R35, R64, R61, R35 ;  /* 0x0000003d4023723e */ /* 0x000fe40004807023 */
[----:B------:R-:W-:Y:S02]  /*4970*/  F2FP.SATFINITE.E4M3.F32.PACK_AB_MERGE_C R38, R78, R75, RZ ;  /* 0x0000004b4e26723e */ /* 0x000fe400048070ff */
[----:B------:R-:W-:Y:S02]  /*4980*/  F2FP.SATFINITE.E4M3.F32.PACK_AB_MERGE_C R39, R82, R79, RZ ;  /* 0x0000004f5227723e */ /* 0x000fe400048070ff */
[----:B------:R-:W-:Y:S02]  /*4990*/  F2FP.SATFINITE.E4M3.F32.PACK_AB_MERGE_C R36, R68, R65, R36 ;  /* 0x000000414424723e */ /* 0x000fe40004807024 */
[----:B-----5:R-:W-:-:S02]  /*49a0*/  F2FP.SATFINITE.E4M3.F32.PACK_AB_MERGE_C R37, R72, R69, R37 ;  /* 0x000000454825723e */ /* 0x020fc40004807025 */
[----:B-1----:R-:W-:Y:S02]  /*49b0*/  F2FP.SATFINITE.E4M3.F32.PACK_AB_MERGE_C R173, R86, R83, RZ ;  /* 0x0000005356ad723e */ /* 0x002fe400048070ff */
[----:B------:R-:W-:Y:S02]  /*49c0*/  F2FP.SATFINITE.E4M3.F32.PACK_AB_MERGE_C R174, R244, R87, RZ ;  /* 0x00000057f4ae723e */ /* 0x000fe400048070ff */
[----:B------:R-:W-:Y:S02]  /*49d0*/  SEL R33, R34, R35, !P1 ;  /* 0x0000002322217207 */ /* 0x000fe40004800000 */
[----:B------:R-:W-:Y:S02]  /*49e0*/  F2FP.SATFINITE.E4M3.F32.PACK_AB_MERGE_C R38, R76, R73, R38 ;  /* 0x000000494c26723e */ /* 0x000fe40004807026 */
[----:B------:R-:W-:Y:S02]  /*49f0*/  F2FP.SATFINITE.E4M3.F32.PACK_AB_MERGE_C R39, R80, R77, R39 ;  /* 0x0000004d5027723e */ /* 0x000fe40004807027 */
[----:B------:R-:W-:-:S02]  /*4a00*/  SEL R34, R35, R34, !P1 ;  /* 0x0000002223227207 */ /* 0x000fc40004800000 */
[----:B------:R-:W-:Y:S02]  /*4a10*/  SEL R35, R36, R37, !P1 ;  /* 0x0000002524237207 */ /* 0x000fe40004800000 */
[----:B0-----:R-:W-:Y:S02]  /*4a20*/  F2FP.SATFINITE.E4M3.F32.PACK_AB_MERGE_C R173, R85, R81, R173 ;  /* 0x0000005155ad723e */ /* 0x001fe400048070ad */
[----:B----4-:R-:W-:Y:S02]  /*4a30*/  F2FP.SATFINITE.E4M3.F32.PACK_AB_MERGE_C R174, R84, R172, R174 ;  /* 0x000000ac54ae723e */ /* 0x010fe400048070ae */
[----:B------:R-:W-:Y:S02]  /*4a40*/  SEL R36, R37, R36, !P1 ;  /* 0x0000002425247207 */ /* 0x000fe40004800000 */
[----:B------:R-:W-:Y:S02]  /*4a50*/  SEL R37, R38, R39, !P1 ;  /* 0x0000002726257207 */ /* 0x000fe40004800000 */
[----:B------:R-:W-:-:S02]  /*4a60*/  SEL R38, R39, R38, !P1 ;  /* 0x0000002627267207 */ /* 0x000fc40004800000 */
[----:B------:R-:W-:Y:S02]  /*4a70*/  SEL R39, R173, R174, !P1 ;  /* 0x000000aead277207 */ /* 0x000fe40004800000 */
[----:B------:R-:W-:Y:S02]  /*4a80*/  SEL R173, R174, R173, !P1 ;  /* 0x000000adaead7207 */ /* 0x000fe40004800000 */
[----:B------:R-:W-:Y:S04]  /*4a90*/  SHFL.IDX PT, R174, R28, R25, 0x1f ;  /* 0x00001f191cae7589 */ /* 0x000fe800000e0000 */
[----:B------:R-:W-:Y:S04]  /*4aa0*/  SHFL.IDX PT, R28, R30, R25, 0x1f ;  /* 0x00001f191e1c7589 */ /* 0x000fe800000e0000 */
[----:B------:R0:W-:Y:S04]  /*4ab0*/  SHFL.IDX PT, R30, R175, R25, 0x1f ;  /* 0x00001f19af1e7589 */ /* 0x0001e800000e0000 */
[----:B------:R-:W-:Y:S01]  /*4ac0*/  SHFL.IDX PT, R31, R31, R25, 0x1f ;  /* 0x00001f191f1f7589 */ /* 0x000fe200000e0000 */
[----:B0-----:R-:W-:-:S03]  /*4ad0*/  LOP3.LUT R175, R25, 0x1, RZ, 0x3c, !PT ;  /* 0x0000000119af7812 */ /* 0x001fc600078e3cff */
[----:B------:R-:W-:Y:S04]  /*4ae0*/  SHFL.IDX PT, R33, R33, R25, 0x1f ;  /* 0x00001f1921217589 */ /* 0x000fe800000e0000 */
[----:B------:R-:W-:Y:S04]  /*4af0*/  SHFL.IDX PT, R35, R35, R25, 0x1f ;  /* 0x00001f1923237589 */ /* 0x000fe800000e0000 */
[----:B------:R-:W-:Y:S04]  /*4b00*/  SHFL.IDX PT, R37, R37, R25, 0x1f ;  /* 0x00001f1925257589 */ /* 0x000fe800000e0000 */
[----:B------:R-:W-:Y:S04]  /*4b10*/  SHFL.IDX PT, R39, R39, R25, 0x1f ;  /* 0x00001f1927277589 */ /* 0x000fe800000e0000 */
[----:B------:R-:W0:Y:S04]  /*4b20*/  SHFL.IDX PT, R25, R27, R175, 0x1f ;  /* 0x00001faf1b197589 */ /* 0x000e2800000e0000 */
[----:B------:R-:W-:Y:S04]  /*4b30*/  STS.U8 [R176+UR15+0x2300], R204 ;  /* 0x002300ccb0007988 */ /* 0x000fe8000800000f */
[----:B------:R-:W-:Y:S04]  /*4b40*/  STS.U8 [R176+UR15+0x2700], R212 ;  /* 0x002700d4b0007988 */ /* 0x000fe8000800000f */
[----:B------:R-:W-:Y:S04]  /*4b50*/  STS.U8 [R176+UR15+0x2b00], R220 ;  /* 0x002b00dcb0007988 */ /* 0x000fe8000800000f */
[----:B------:R-:W-:Y:S04]  /*4b60*/  STS.U8 [R176+UR15+0x2f00], R225 ;  /* 0x002f00e1b0007988 */ /* 0x000fe8000800000f */
[----:B------:R-:W-:Y:S04]  /*4b70*/  STS.U8 [R176+UR15+0x3300], R227 ;  /* 0x003300e3b0007988 */ /* 0x000fe8000800000f */
[----:B------:R-:W-:Y:S04]  /*4b80*/  STS.U8 [R176+UR15+0x3700], R229 ;  /* 0x003700e5b0007988 */ /* 0x000fe8000800000f */
[----:B------:R-:W-:Y:S04]  /*4b90*/  STS.U8 [R176+UR15+0x3b00], R239 ;  /* 0x003b00efb0007988 */ /* 0x000fe8000800000f */
[----:B--2---:R1:W-:Y:S01]  /*4ba0*/  STS.U8 [R176+UR15+0x3f00], R26 ;  /* 0x003f001ab0007988 */ /* 0x0043e2000800000f */
[----:B------:R2:W-:Y:S06]  /*4bb0*/  MEMBAR.ALL.CTA ;  /* 0x0000000000007992 */ /* 0x0005ec0000008000 */
[----:B--2---:R-:W2:Y:S04]  /*4bc0*/  FENCE.VIEW.ASYNC.S ;  /* 0x00000000000073c6 */ /* 0x004ea80000000000 */
[----:B--2---:R-:W2:Y:S04]  /*4bd0*/  SHFL.IDX PT, R27, R29, R175, 0x1f ;  /* 0x00001faf1d1b7589 */ /* 0x004ea800000e0000 */
[----:B------:R3:W4:Y:S01]  /*4be0*/  SHFL.IDX PT, R29, R177, R175, 0x1f ;  /* 0x00001fafb11d7589 */ /* 0x00072200000e0000 */
[----:B-1----:R-:W-:-:S03]  /*4bf0*/  IMAD.MOV.U32 R176, RZ, RZ, 0x5410 ;  /* 0x00005410ffb07424 */ /* 0x002fc600078e00ff */
[----:B------:R-:W1:Y:S04]  /*4c00*/  SHFL.IDX PT, R32, R32, R175, 0x1f ;  /* 0x00001faf20207589 */ /* 0x000e6800000e0000 */
[----:B------:R-:W5:Y:S01]  /*4c10*/  SHFL.IDX PT, R34, R34, R175, 0x1f ;  /* 0x00001faf22227589 */ /* 0x000f6200000e0000 */
[----:B---3--:R-:W-:-:S03]  /*4c20*/  FADD R177, -R245, R180 ;  /* 0x000000b4f5b17221 */ /* 0x008fc60000000100 */
[----:B------:R-:W3:Y:S01]  /*4c30*/  SHFL.IDX PT, R36, R36, R175, 0x1f ;  /* 0x00001faf24247589 */ /* 0x000ee200000e0000 */
[----:B------:R-:W-:-:S03]  /*4c40*/  FADD R26, -R171, R182 ;  /* 0x000000b6ab1a7221 */ /* 0x000fc60000000100 */
[----:B------:R-:W3:Y:S04]  /*4c50*/  SHFL.IDX PT, R38, R38, R175, 0x1f ;  /* 0x00001faf26267589 */ /* 0x000ee800000e0000 */
[----:B------:R0:W3:Y:S01]  /*4c60*/  SHFL.IDX PT, R173, R173, R175, 0x1f ;  /* 0x00001fafadad7589 */ /* 0x0000e200000e0000 */
[----:B------:R-:W-:Y:S01]  /*4c70*/  SEL R176, R176, 0x1054, !P2 ;  /* 0x00001054b0b07807 */ /* 0x000fe20005000000 */
[----:B------:R-:W-:Y:S01]  /*4c80*/  FMUL R177, R177, 1.4426950216293334961 ;  /* 0x3fb8aa3bb1b17820 */ /* 0x000fe20000400000 */
[----:B------:R-:W-:Y:S01]  /*4c90*/  FMUL R26, R26, 1.4426950216293334961 ;  /* 0x3fb8aa3b1a1a7820 */ /* 0x000fe20000400000 */
[----:B0-----:R-:W-:Y:S01]  /*4ca0*/  IMAD.MOV.U32 R175, RZ, RZ, 0x7632 ;  /* 0x00007632ffaf7424 */ /* 0x001fe200078e00ff */
[----:B------:R-:W-:-:S04]  /*4cb0*/  PRMT R24, R174, R176, R25 ;  /* 0x000000b0ae187216 */ /* 0x000fc80000000019 */
[----:B------:R-:W-:Y:S01]  /*4cc0*/  SEL R175, R175, 0x3276, !P2 ;  /* 0x00003276afaf7807 */ /* 0x000fe20005000000 */
[----:B------:R-:W-:Y:S03]  /*4cd0*/  MUFU.EX2 R177, R177 ;  /* 0x000000b100b17308 */ /* 0x000fe60000000800 */
[----:B------:R-:W-:-:S05]  /*4ce0*/  PRMT R25, R174, R175, R25 ;  /* 0x000000afae197216 */ /* 0x000fca0000000019 */
[----:B------:R2:W0:Y:S02]  /*4cf0*/  MUFU.EX2 R174, R26 ;  /* 0x0000001a00ae7308 */ /* 0x0004240000000800 */
[CCC-:B--2---:R-:W-:Y:S02]  /*4d00*/  PRMT R26, R28.reuse, R176.reuse, R27.reuse ;  /* 0x000000b01c1a7216 */ /* 0x1c4fe4000000001b */
[-C--:B------:R-:W-:Y:S02]  /*4d10*/  PRMT R27, R28, R175.reuse, R27 ;  /* 0x000000af1c1b7216 */ /* 0x080fe4000000001b */
[CCC-:B----4-:R-:W-:Y:S02]  /*4d20*/  PRMT R28, R30.reuse, R176.reuse, R29.reuse ;  /* 0x000000b01e1c7216 */ /* 0x1d0fe4000000001d */
[----:B------:R-:W-:Y:S02]  /*4d30*/  PRMT R29, R30, R175, R29 ;  /* 0x000000af1e1d7216 */ /* 0x000fe4000000001d */
[----:B-1----:R-:W-:-:S02]  /*4d40*/  PRMT R30, R31, R176, R32 ;  /* 0x000000b01f1e7216 */ /* 0x002fc40000000020 */
[-C--:B------:R-:W-:Y:S02]  /*4d50*/  PRMT R31, R31, R175.reuse, R32 ;  /* 0x000000af1f1f7216 */ /* 0x080fe40000000020 */
[CCC-:B-----5:R-:W-:Y:S02]  /*4d60*/  PRMT R32, R33.reuse, R176.reuse, R34.reuse ;  /* 0x000000b021207216 */ /* 0x1e0fe40000000022 */
[-C--:B------:R-:W-:Y:S02]  /*4d70*/  PRMT R33, R33, R175.reuse, R34 ;  /* 0x000000af21217216 */ /* 0x080fe40000000022 */
[C-C-:B---3--:R-:W-:Y:S02]  /*4d80*/  PRMT R34, R35.reuse, R176, R36.reuse ;  /* 0x000000b023227216 */ /* 0x148fe40000000024 */
[-C--:B------:R-:W-:Y:S01]  /*4d90*/  PRMT R35, R35, R175.reuse, R36 ;  /* 0x000000af23237216 */ /* 0x080fe20000000024 */
[----:B0-----:R-:W-:Y:S01]  /*4da0*/  FMUL R90, R90, R174 ;  /* 0x000000ae5a5a7220 */ /* 0x001fe20000400000 */
[--C-:B------:R-:W-:Y:S01]  /*4db0*/  PRMT R36, R37, R176, R38.reuse ;  /* 0x000000b025247216 */ /* 0x100fe20000000026 */
[-C--:B------:R-:W-:Y:S01]  /*4dc0*/  FMUL R91, R91, R174.reuse ;  /* 0x000000ae5b5b7220 */ /* 0x080fe20000400000 */
[----:B------:R-:W-:Y:S01]  /*4dd0*/  PRMT R37, R37, R175, R38 ;  /* 0x000000af25257216 */ /* 0x000fe20000000026 */
[-C--:B------:R-:W-:Y:S01]  /*4de0*/  FMUL R94, R94, R174.reuse ;  /* 0x000000ae5e5e7220 */ /* 0x080fe20000400000 */
        /* <DEDUP_REMOVED lines=27> */
[----:B------:R-:W-:Y:S01]  /*4fa0*/  FMUL R117, R117, R177 ;  /* 0x000000b175757220 */ /* 0x000fe20000400000 */
[----:B------:R-:W-:Y:S01]  /*4fb0*/  FMUL R119, R119, R174 ;  /* 0x000000ae77777220 */ /* 0x000fe20000400000 */
[----:B------:R-:W-:-:S02]  /*4fc0*/  PRMT R38, R39, R176, R173 ;  /* 0x000000b027267216 */ /* 0x000fc400000000ad */
[----:B------:R-:W-:Y:S01]  /*4fd0*/  PRMT R39, R39, R175, R173 ;  /* 0x000000af27277216 */ /* 0x000fe200000000ad */
[----:B------:R-:W-:Y:S06]  /*4fe0*/  BAR.SYNC.DEFER_BLOCKING 0x0 ;  /* 0x0000000000007b1d */ /* 0x000fec0000010000 */
[----:B------:R-:W-:-:S06]  /*4ff0*/  WARPGROUP.ARRIVE ;  /* 0x00000000000079c5 */ /* 0x000fcc0000000000 */
[----:B------:R-:W-:Y:S01]  /*5000*/  QGMMA.64x64x32.F32.E4M3.E4M3 R88, R24, gdesc[UR28], R88 ;  /* 0x00e0001c18587df3 */ /* 0x000fe20008700858 */
[----:B------:R-:W-:Y:S01]  /*5010*/  FADD R247, R246, R247 ;  /* 0x000000f7f6f77221 */ /* 0x000fe20000000000 */
[----:B------:R-:W-:-:S03]  /*5020*/  FADD R170, R170, R230 ;  /* 0x000000e6aaaa7221 */ /* 0x000fc60000000000 */
        /* <DEDUP_REMOVED lines=9> */
[----:B------:R-:W-:Y:S01]  /*50c0*/  FADD R235, R238, R235 ;  /* 0x000000ebeeeb7221 */ /* 0x000fe20000000000 */
[----:B------:R-:W-:Y:S02]  /*50d0*/  QGMMA.64x64x32.F32.E4M3.E4M3 R88, R28, gdesc[UR16], R88 ;  /* 0x00e000101c587df3 */ /* 0x000fe40008700858 */
        /* <DEDUP_REMOVED lines=23> */
[----:B------:R-:W-:Y:S01]  /*5250*/  QGMMA.64x64x32.F32.E4M3.E4M3 R88, R32, gdesc[UR20], R88 ;  /* 0x00e0001420587df3 */ /* 0x000fe20008700858 */
[----:B------:R-:W-:Y:S02]  /*5260*/  FADD R63, R63, R62 ;  /* 0x0000003e3f3f7221 */ /* 0x000fe40000000000 */
[----:B------:R-:W-:Y:S02]  /*5270*/  FADD R64, R64, R61 ;  /* 0x0000003d40407221 */ /* 0x000fe40000000000 */
[----:B------:R-:W-:Y:S02]  /*5280*/  FADD R66, R66, R63 ;  /* 0x0000003f42427221 */ /* 0x000fe40000000000 */
[----:B------:R-:W-:Y:S02]  /*5290*/  FADD R65, R65, R64 ;  /* 0x0000004041417221 */ /* 0x000fe40000000000 */
[----:B------:R-:W-:-:S02]  /*52a0*/  FADD R67, R67, R66 ;  /* 0x0000004243437221 */ /* 0x000fc40000000000 */
[----:B------:R-:W-:Y:S02]  /*52b0*/  FADD R68, R68, R65 ;  /* 0x0000004144447221 */ /* 0x000fe40000000000 */
        /* <DEDUP_REMOVED lines=20> */
[----:B------:R-:W-:-:S03]  /*5400*/  FADD R87, R244, R87 ;  /* 0x00000057f4577221 */ /* 0x000fc60000000000 */
[----:B------:R-:W0:Y:S01]  /*5410*/  SHFL.BFLY PT, R40, R85, 0x2, 0x1f ;  /* 0x0c401f0055287f89 */ /* 0x000e2200000e0000 */
[----:B------:R-:W-:Y:S03]  /*5420*/  QGMMA.64x64x32.F32.E4M3.E4M3 R88, R36, gdesc[UR24], R88, gsb0 ;  /* 0x00e0001824587df3 */ /* 0x000fe60008000858 */
[----:B------:R-:W1:Y:S01]  /*5430*/  SHFL.BFLY PT, R42, R87, 0x2, 0x1f ;  /* 0x0c401f00572a7f89 */ /* 0x000e6200000e0000 */
[----:B0-----:R-:W-:-:S05]  /*5440*/  FADD R40, R85, R40 ;  /* 0x0000002855287221 */ /* 0x001fca0000000000 */
[----:B------:R-:W0:Y:S01]  /*5450*/  SHFL.BFLY PT, R41, R40, 0x1, 0x1f ;  /* 0x0c201f0028297f89 */ /* 0x000e2200000e0000 */
[----:B-1----:R-:W-:-:S05]  /*5460*/  FADD R43, R87, R42 ;  /* 0x0000002a572b7221 */ /* 0x002fca0000000000 */
[----:B------:R-:W1:Y:S01]  /*5470*/  SHFL.BFLY PT, R44, R43, 0x1, 0x1f ;  /* 0x0c201f002b2c7f89 */ /* 0x000e6200000e0000 */
[----:B------:R-:W-:-:S06]  /*5480*/  UIADD3 UR5, UR5, 0x80, URZ ;  /* 0x0000008005057890 */ /* 0x000fcc000fffe03f */
[----:B------:R-:W-:Y:S01]  /*5490*/  ISETP.LE.AND P2, PT, R200, UR5, PT ;  /* 0x00000005c8007c0c */ /* 0x000fe2000bf43270 */
[----:B------:R-:W-:Y:S01]  /*54a0*/  ULEA UR4, UR13, UR4, 0x7 ;  /* 0x000000040d047291 */ /* 0x000fe2000f8e383f */
[----:B0-----:R-:W-:Y:S01]  /*54b0*/  FADD R42, R40, R41 ;  /* 0x00000029282a7221 */ /* 0x001fe20000000000 */
[----:B------:R-:W-:Y:S02]  /*54c0*/  IMAD R181, R165, 0x80, R181 ;  /* 0x00000080a5b57824 */ /* 0x000fe400078e02b5 */
[----:B------:R-:W-:Y:S02]  /*54d0*/  IMAD.MOV.U32 R180, RZ, RZ, R245 ;  /* 0x000000ffffb47224 */ /* 0x000fe400078e00f5 */
[----:B------:R-:W-:Y:S01]  /*54e0*/  FFMA R179, R177, R179, R42 ;  /* 0x000000b3b1b37223 */ /* 0x000fe2000000002a */
[----:B------:R-:W-:Y:S02]  /*54f0*/  IMAD.MOV.U32 R182, RZ, RZ, R171 ;  /* 0x000000ffffb67224 */ /* 0x000fe400078e00ab */
[----:B-1----:R-:W-:-:S04]  /*5500*/  FADD R41, R43, R44 ;  /* 0x0000002c2b297221 */ /* 0x002fc80000000000 */
[----:B------:R-:W-:Y:S01]  /*5510*/  FFMA R178, R174, R178, R41 ;  /* 0x000000b2aeb27223 */ /* 0x000fe20000000029 */
[----:B------:R-:W-:Y:S02]  /*5520*/  WARPGROUP.DEPBAR.LE gsb0, 0x0 ;  /* 0x00008000000079c5 */ /* 0x000fe40000010000 */
[----:B------:R-:W-:Y:S05]  /*5530*/  @!P2 BRA `(.L_x_1) ;  /* 0xffffffc80074a947 */ /* 0x000fea000383ffff */
.L_x_0:
[----:B-1----:R-:W-:Y:S01]  /*5540*/  FMUL R3, R118, 0.25 ;  /* 0x3e80000076037820 */ /* 0x002fe20000400000 */
[----:B------:R-:W-:Y:S01]  /*5550*/  FMUL R2, R115, 0.25 ;  /* 0x3e80000073027820 */ /* 0x000fe20000400000 */
[----:B------:R-:W-:Y:S01]  /*5560*/  FSETP.GT.AND P1, PT, |R178|, 8.50705917302346158658e+37, PT ;  /* 0x7e800000b200780b */ /* 0x000fe20003f24200 */
[----:B------:R-:W-:Y:S01]  /*5570*/  FMUL R0, R119, 0.25 ;  /* 0x3e80000077007820 */ /* 0x000fe20000400000 */
[----:B------:R-:W-:Y:S01]  /*5580*/  FMUL R5, R114, 0.25 ;  /* 0x3e80000072057820 */ /* 0x000fe20000400000 */
[----:B------:R-:W0:Y:S01]  /*5590*/  S2R R173, SR_TID.X ;  /* 0x0000000000ad7919 */ /* 0x000e220000002100 */
[----:B------:R-:W-:Y:S01]  /*55a0*/  FSEL R11, R3, R118, P1 ;  /* 0x00000076030b7208 */ /* 0x000fe20000800000 */
[----:B------:R-:W-:Y:S01]  /*55b0*/  FMUL R3, R110, 0.25 ;  /* 0x3e8000006e037820 */ /* 0x000fe20000400000 */
        /* <DEDUP_REMOVED lines=18> */
[----:B------:R-:W-:Y:S01]  /*56e0*/  FSETP.GT.AND P2, PT, |R179|, 8.50705917302346158658e+37, PT ;  /* 0x7e800000b300780b */ /* 0x000fe20003f44200 */
        /* <DEDUP_REMOVED lines=26> */
[----:B------:R-:W-:Y:S01]  /*5890*/  FMUL R8, R179, 8388608 ;  /* 0x4b000000b3087820 */ /* 0x000fe20000400000 */
[----:B------:R-:W-:Y:S01]  /*58a0*/  FSEL R97, R2, R97, P2 ;  /* 0x0000006102617208 */ /* 0x000fe20001000000 */
[----:B------:R-:W-:Y:S01]  /*58b0*/  FMUL R3, R92, 0.25 ;  /* 0x3e8000005c037820 */ /* 0x000fe20000400000 */
[C---:B0-----:R-:W-:Y:S01]  /*58c0*/  LOP3.LUT R2, R173.reuse, 0x7, RZ, 0xc0, !PT ;  /* 0x00000007ad027812 */ /* 0x041fe200078ec0ff */
[----:B------:R-:W-:Y:S01]  /*58d0*/  IMAD.SHL.U32 R6, R173, 0x4, RZ ;  /* 0x00000004ad067824 */ /* 0x000fe200078e00ff */
[----:B------:R-:W-:Y:S01]  /*58e0*/  FSETP.GEU.AND P3, PT, R179, 1.175494350822287508e-38, PT ;  /* 0x00800000b300780b */ /* 0x000fe20003f6e000 */
[----:B------:R-:W-:Y:S01]  /*58f0*/  FMUL R7, R94, 0.25 ;  /* 0x3e8000005e077820 */ /* 0x000fe20000400000 */
[----:B------:R-:W-:Y:S01]  /*5900*/  FSEL R101, R0, R101, P2 ;  /* 0x0000006500657208 */ /* 0x000fe20001000000 */
[----:B------:R-:W-:Y:S01]  /*5910*/  FMUL R0, R89, 0.25 ;  /* 0x3e80000059007820 */ /* 0x000fe20000400000 */
[----:B------:R-:W-:Y:S01]  /*5920*/  FSEL R35, R5, R96, P2 ;  /* 0x0000006005237208 */ /* 0x000fe20001000000 */
[----:B------:R-:W-:Y:S01]  /*5930*/  FMUL R5, R88, 0.25 ;  /* 0x3e80000058057820 */ /* 0x000fe20000400000 */
[----:B------:R-:W-:Y:S01]  /*5940*/  FSEL R93, R4, R93, P2 ;  /* 0x0000005d045d7208 */ /* 0x000fe20001000000 */
[----:B------:R-:W-:Y:S01]  /*5950*/  IMAD.SHL.U32 R10, R173, 0x8, RZ ;  /* 0x00000008ad0a7824 */ /* 0x000fe200078e00ff */
[----:B------:R-:W-:Y:S01]  /*5960*/  LEA R4, R2, UR15, 0x4 ;  /* 0x0000000f02047c11 */ /* 0x000fe2000f8e20ff */
[----:B------:R-:W-:Y:S01]  /*5970*/  BAR.SYNC.DEFER_BLOCKING 0x0 ;  /* 0x0000000000007b1d */ /* 0x000fe20000010000 */
[----:B------:R-:W-:-:S02]  /*5980*/  FSEL R8, R8, R179, !P3 ;  /* 0x000000b308087208 */ /* 0x000fc40005800000 */
[----:B------:R-:W-:Y:S01]  /*5990*/  FSEL R39, R3, R92, P2 ;  /* 0x0000005c03277208 */ /* 0x000fe20001000000 */
[C---:B------:R-:W-:Y:S01]  /*59a0*/  FMUL R3, R178.reuse, 8388608 ;  /* 0x4b000000b2037820 */ /* 0x040fe20000400000 */
[C---:B------:R-:W-:Y:S01]  /*59b0*/  FSETP.GEU.AND P4, PT, R178.reuse, 1.175494350822287508e-38, PT ;  /* 0x00800000b200780b */ /* 0x040fe20003f8e000 */
[----:B------:R-:W-:Y:S01]  /*59c0*/  ULDC.64 UR4, c[0x0][0x270] ;  /* 0x00009c0000047ab9 */ /* 0x000fe20000000a00 */
[----:B------:R-:W-:Y:S01]  /*59d0*/  FSETP.GEU.AND P5, PT, |R178|, 1.175494350822287508e-38, PT ;  /* 0x00800000b200780b */ /* 0x000fe20003fae200 */
[----:B------:R-:W0:Y:S01]  /*59e0*/  S2R R170, SR_CTAID.X ;  /* 0x0000000000aa7919 */ /* 0x000e220000002500 */
[----:B------:R-:W-:Y:S01]  /*59f0*/  FSEL R89, R0, R89, P2 ;  /* 0x0000005900597208 */ /* 0x000fe20001000000 */
[----:B------:R-:W-:Y:S01]  /*5a00*/  VIADD R0, R8, 0xc0cafb0d ;  /* 0xc0cafb0d08007836 */ /* 0x000fe20000000000 */
[----:B------:R-:W-:Y:S01]  /*5a10*/  FSEL R43, R5, R88, P2 ;  /* 0x00000058052b7208 */ /* 0x000fe20001000000 */
[--C-:B------:R-:W-:Y:S01]  /*5a20*/  IMAD R5, R2, -0x8, R4.reuse ;  /* 0xfffffff802057824 */ /* 0x100fe200078e0204 */
[----:B------:R-:W-:Y:S01]  /*5a30*/  LOP3.LUT R6, R6, 0x1c0, RZ, 0xc0, !PT ;  /* 0x000001c006067812 */ /* 0x000fe200078ec0ff */
[----:B------:R-:W-:Y:S01]  /*5a40*/  UIMAD UR4, UR14, UR4, URZ ;  /* 0x000000040e0472a4 */ /* 0x000fe2000f8e023f */
[----:B------:R-:W-:Y:S01]  /*5a50*/  FSEL R37, R7, R94, P1 ;  /* 0x0000005e07257208 */ /* 0x000fe20000800000 */
[----:B------:R-:W-:Y:S01]  /*5a60*/  FMUL R7, R104, 0.25 ;  /* 0x3e80000068077820 */ /* 0x000fe20000400000 */
[----:B------:R-:W-:Y:S01]  /*5a70*/  FSEL R3, R3, R178, !P4 ;  /* 0x000000b203037208 */ /* 0x000fe20006000000 */
[----:B------:R-:W-:Y:S01]  /*5a80*/  IMAD.IADD R14, R6, 0x1, R5 ;  /* 0x00000001060e7824 */ /* 0x000fe200078e0205 */
[----:B------:R-:W-:Y:S01]  /*5a90*/  LOP3.LUT R13, R173, 0x8, RZ, 0xc0, !PT ;  /* 0x00000008ad0d7812 */ /* 0x000fe200078ec0ff */
[----:B------:R-:W-:Y:S01]  /*5aa0*/  @P1 FMUL R178, R178, 0.25 ;  /* 0x3e800000b2b21820 */ /* 0x000fe20000400000 */
[----:B------:R-:W-:Y:S01]  /*5ab0*/  LOP3.LUT R5, R0, 0xff800000, RZ, 0xc0, !PT ;  /* 0xff80000000057812 */ /* 0x000fe200078ec0ff */
[----:B------:R-:W-:Y:S01]  /*5ac0*/  VIADD R2, R3, 0xc0cafb0d ;  /* 0xc0cafb0d03027836 */ /* 0x000fe20000000000 */
[----:B------:R-:W-:Y:S01]  /*5ad0*/  FSEL R27, R7, R104, P2 ;  /* 0x00000068071b7208 */ /* 0x000fe20001000000 */
[----:B------:R-:W-:Y:S01]  /*5ae0*/  IMAD R45, R13, 0x100, R4 ;  /* 0x000001000d2d7824 */ /* 0x000fe200078e0204 */
[----:B------:R-:W-:Y:S01]  /*5af0*/  LOP3.LUT R10, R10, 0x780, RZ, 0xc0, !PT ;  /* 0x000007800a0a7812 */ /* 0x000fe200078ec0ff */
[----:B------:R-:W-:Y:S01]  /*5b00*/  @!P5 FMUL R178, R178, 16777216 ;  /* 0x4b800000b2b2d820 */ /* 0x000fe20000400000 */
[----:B------:R-:W-:Y:S01]  /*5b10*/  FSEL R4, RZ, -23, P3 ;  /* 0xc1b80000ff047808 */ /* 0x000fe20001800000 */
[----:B------:R-:W-:Y:S01]  /*5b20*/  @!P5 FMUL R119, R119, 16777216 ;  /* 0x4b8000007777d820 */ /* 0x000fe20000400000 */
[----:B------:R-:W-:Y:S01]  /*5b30*/  I2FP.F32.S32 R7, R5 ;  /* 0x0000000500077245 */ /* 0x000fe20000201400 */
[----:B------:R-:W-:Y:S01]  /*5b40*/  @!P5 FMUL R11, R11, 16777216 ;  /* 0x4b8000000b0bd820 */ /* 0x000fe20000400000 */
[----:B------:R-:W-:Y:S01]  /*5b50*/  LOP3.LUT R12, R2, 0xff800000, RZ, 0xc0, !PT ;  /* 0xff800000020c7812 */ /* 0x000fe200078ec0ff */
[----:B------:R-:W-:Y:S01]  /*5b60*/  IMAD.IADD R2, R10, 0x1, R45 ;  /* 0x000000010a027824 */ /* 0x000fe200078e022d */
[----:B------:R-:W-:Y:S01]  /*5b70*/  FSETP.GEU.AND P1, PT, |R179|, 1.175494350822287508e-38, PT ;  /* 0x00800000b300780b */ /* 0x000fe20003f2e200 */
[----:B------:R-:W-:Y:S01]  /*5b80*/  FFMA.FTZ R10, R7, 1.1920928955078125e-07, R4 ;  /* 0x34000000070a7823 */ /* 0x000fe20000010004 */
[----:B------:R-:W-:Y:S01]  /*5b90*/  @P2 FMUL R179, R179, 0.25 ;  /* 0x3e800000b3b32820 */ /* 0x000fe20000400000 */
[----:B------:R-:W1:Y:S01]  /*5ba0*/  MUFU.RCP R4, R178 ;  /* 0x000000b200047308 */ /* 0x000e620000001000 */
[----:B------:R-:W-:Y:S01]  /*5bb0*/  FSEL R6, RZ, -23, P4 ;  /* 0xc1b80000ff067808 */ /* 0x000fe20002000000 */
[----:B------:R-:W-:Y:S01]  /*5bc0*/  @!P5 FMUL R115, R115, 16777216 ;  /* 0x4b8000007373d820 */ /* 0x000fe20000400000 */
[----:B------:R-:W-:Y:S01]  /*5bd0*/  I2FP.F32.S32 R9, R12 ;  /* 0x0000000c00097245 */ /* 0x000fe20000201400 */
[----:B------:R-:W-:Y:S01]  /*5be0*/  @!P5 FMUL R17, R17, 16777216 ;  /* 0x4b8000001111d820 */ /* 0x000fe20000400000 */
        /* <DEDUP_REMOVED lines=13> */
[----:B------:R-:W-:Y:S01]  /*5cc0*/  LEA.HI R0, R13, R14, RZ, 0x1f ;  /* 0x0000000e0d007211 */ /* 0x000fe200078ff8ff */
[----:B------:R-:W-:Y:S01]  /*5cd0*/  FFMA.FTZ R13, R9, 1.1920928955078125e-07, R6 ;  /* 0x34000000090d7823 */ /* 0x000fe20000010006 */
[C---:B-1----:R-:W-:Y:S01]  /*5ce0*/  FMUL R119, R4.reuse, R119 ;  /* 0x0000007704777220 */ /* 0x042fe20000400000 */
[C---:B------:R-:W-:Y:S01]  /*5cf0*/  FMUL R6, R4.reuse, R11 ;  /* 0x0000000b04067220 */ /* 0x040fe20000400000 */
        /* <DEDUP_REMOVED lines=13> */
[----:B------:R-:W-:Y:S01]  /*5dd0*/  FMUL R38, R4, R41 ;  /* 0x0000002904267220 */ /* 0x000fe20000400000 */
[----:B------:R-:W1:Y:S01]  /*5de0*/  LDC R9, c[0x0][0x278] ;  /* 0x00009e00ff097b82 */ /* 0x000e620000000800 */
[----:B------:R-:W2:Y:S01]  /*5df0*/  MUFU.RCP R4, R179 ;  /* 0x000000b300047308 */ /* 0x000ea20000001000 */
        /* <DEDUP_REMOVED lines=16> */
[----:B------:R-:W-:Y:S01]  /*5f00*/  SHF.R.U32.HI R46, RZ, 0x7, R173 ;  /* 0x00000007ff2e7819 */ /* 0x000fe200000116ad */
[C---:B--2---:R-:W-:Y:S01]  /*5f10*/  FMUL R117, R4.reuse, R117 ;  /* 0x0000007504757220 */ /* 0x044fe20000400000 */
        /* <DEDUP_REMOVED lines=15> */
[----:B------:R-:W-:Y:S01]  /*6010*/  SGXT.U32 R46, R46, 0x1 ;  /* 0x000000012e2e781a */ /* 0x000fe20000000000 */
[----:B------:R-:W-:Y:S01]  /*6020*/  IMAD.IADD R5, R8, 0x1, -R5 ;  /* 0x0000000108057824 */ /* 0x000fe200078e0a05 */
[----:B------:R-:W-:Y:S01]  /*6030*/  F2FP.SATFINITE.E4M3.F32.PACK_AB_MERGE_C R34, R95, R34, RZ ;  /* 0x000000225f22723e */ /* 0x000fe200048070ff */
[----:B------:R-:W-:Y:S01]  /*6040*/  IMAD.IADD R12, R3, 0x1, -R12 ;  /* 0x00000001030c7824 */ /* 0x000fe200078e0a0c */
[----:B------:R-:W-:-:S02]  /*6050*/  F2FP.SATFINITE.E4M3.F32.PACK_AB_MERGE_C R40, R89, R40, RZ ;  /* 0x000000285928723e */ /* 0x000fc400048070ff */
[----:B------:R-:W-:Y:S02]  /*6060*/  F2FP.SATFINITE.E4M3.F32.PACK_AB_MERGE_C R38, R91, R38, RZ ;  /* 0x000000265b26723e */ /* 0x000fe400048070ff */
[----:B------:R-:W-:Y:S01]  /*6070*/  F2FP.SATFINITE.E4M3.F32.PACK_AB_MERGE_C R93, R93, R36, RZ ;  /* 0x000000245d5d723e */ /* 0x000fe200048070ff */
[----:B-1----:R-:W-:Y:S01]  /*6080*/  IMAD R36, R46, R9, RZ ;  /* 0x000000092e247224 */ /* 0x002fe200078e02ff */
[----:B------:R-:W-:Y:S02]  /*6090*/  F2FP.SATFINITE.E4M3.F32.PACK_AB_MERGE_C R4, R97, R4, RZ ;  /* 0x000000046104723e */ /* 0x000fe400048070ff */
[----:B------:R-:W-:Y:S02]  /*60a0*/  F2FP.SATFINITE.E4M3.F32.PACK_AB_MERGE_C R32, R99, R32, RZ ;  /* 0x000000206320723e */ /* 0x000fe400048070ff */
[----:B------:R-:W-:Y:S02]  /*60b0*/  F2FP.SATFINITE.E4M3.F32.PACK_AB_MERGE_C R26, R105, R26, RZ ;  /* 0x0000001a691a723e */ /* 0x000fe400048070ff */
[----:B------:R-:W-:-:S02]  /*60c0*/  F2FP.SATFINITE.E4M3.F32.PACK_AB_MERGE_C R109, R109, R22, RZ ;  /* 0x000000166d6d723e */ /* 0x000fc400048070ff */
[----:B------:R-:W-:Y:S02]  /*60d0*/  F2FP.SATFINITE.E4M3.F32.PACK_AB_MERGE_C R18, R113, R18, RZ ;  /* 0x000000127112723e */ /* 0x000fe400048070ff */
[----:B------:R-:W-:Y:S02]  /*60e0*/  LOP3.LUT R17, R34, 0xffff, RZ, 0xc0, !PT ;  /* 0x0000ffff22117812 */ /* 0x000fe400078ec0ff */
[----:B------:R-:W-:Y:S02]  /*60f0*/  LOP3.LUT R40, R40, 0xffff, RZ, 0xc0, !PT ;  /* 0x0000ffff28287812 */ /* 0x000fe400078ec0ff */
[----:B------:R-:W-:Y:S02]  /*6100*/  LOP3.LUT R38, R38, 0xffff, RZ, 0xc0, !PT ;  /* 0x0000ffff26267812 */ /* 0x000fe400078ec0ff */
[----:B------:R-:W-:Y:S02]  /*6110*/  LOP3.LUT R93, R93, 0xffff, RZ, 0xc0, !PT ;  /* 0x0000ffff5d5d7812 */ /* 0x000fe400078ec0ff */
[----:B------:R-:W-:-:S02]  /*6120*/  LOP3.LUT R34, R4, 0xffff, RZ, 0xc0, !PT ;  /* 0x0000ffff04227812 */ /* 0x000fc400078ec0ff */
[----:B------:R-:W-:Y:S02]  /*6130*/  LOP3.LUT R46, R32, 0xffff, RZ, 0xc0, !PT ;  /* 0x0000ffff202e7812 */ /* 0x000fe400078ec0ff */
[----:B------:R-:W-:Y:S02]  /*6140*/  F2FP.SATFINITE.E4M3.F32.PACK_AB_MERGE_C R119, R119, R6, RZ ;  /* 0x000000067777723e */ /* 0x000fe400048070ff */
[----:B------:R-:W-:Y:S02]  /*6150*/  LOP3.LUT R19, R26, 0xffff, RZ, 0xc0, !PT ;  /* 0x0000ffff1a137812 */ /* 0x000fe400078ec0ff */
[----:B------:R-:W-:Y:S02]  /*6160*/  LOP3.LUT R52, R18, 0xffff, RZ, 0xc0, !PT ;  /* 0x0000ffff12347812 */ /* 0x000fe400078ec0ff */
[----:B------:R-:W-:Y:S02]  /*6170*/  LOP3.LUT R48, R109, 0xffff, RZ, 0xc0, !PT ;  /* 0x0000ffff6d307812 */ /* 0x000fe400078ec0ff */
[----:B------:R-:W-:-:S02]  /*6180*/  F2FP.SATFINITE.E4M3.F32.PACK_AB_MERGE_C R107, R107, R24, RZ ;  /* 0x000000186b6b723e */ /* 0x000fc400048070ff */
[----:B------:R-:W-:Y:S02]  /*6190*/  F2FP.SATFINITE.E4M3.F32.PACK_AB_MERGE_C R111, R111, R20, RZ ;  /* 0x000000146f6f723e */ /* 0x000fe400048070ff */
[----:B------:R-:W-:Y:S02]  /*61a0*/  F2FP.SATFINITE.E4M3.F32.PACK_AB_MERGE_C R16, R115, R16, RZ ;  /* 0x000000107310723e */ /* 0x000fe400048070ff */
[--C-:B------:R-:W-:Y:S02]  /*61b0*/  PRMT R7, R34, 0x3340, R1.reuse ;  /* 0x0000334022077816 */ /* 0x100fe40000000001 */
[----:B------:R-:W-:Y:S02]  /*61c0*/  PRMT R11, R46, 0x3340, R1 ;  /* 0x000033402e0b7816 */ /* 0x000fe40000000001 */
[----:B------:R-:W-:Y:S02]  /*61d0*/  PRMT R4, R40, 0x3340, R93 ;  /* 0x0000334028047816 */ /* 0x000fe4000000005d */
[----:B------:R-:W-:-:S02]  /*61e0*/  PRMT R6, R38, 0x3340, R17 ;  /* 0x0000334026067816 */ /* 0x000fc40000000011 */
[----:B------:R-:W-:Y:S02]  /*61f0*/  F2FP.SATFINITE.E4M3.F32.PACK_AB_MERGE_C R117, R117, R14, RZ ;  /* 0x0000000e7575723e */ /* 0x000fe400048070ff */
[----:B------:R-:W-:Y:S02]  /*6200*/  PRMT R15, R52, 0x3340, R1 ;  /* 0x00003340340f7816 */ /* 0x000fe40000000001 */
[----:B------:R-:W-:Y:S02]  /*6210*/  PRMT R14, R19, 0x3340, R48 ;  /* 0x00003340130e7816 */ /* 0x000fe40000000030 */
[----:B------:R-:W-:Y:S02]  /*6220*/  PRMT R18, R4, 0x5410, R7 ;  /* 0x0000541004127816 */ /* 0x000fe40000000007 */
[----:B------:R-:W-:Y:S02]  /*6230*/  PRMT R102, R6, 0x5410, R11 ;  /* 0x0000541006667816 */ /* 0x000fe4000000000b */
[----:B------:R-:W-:-:S02]  /*6240*/  LOP3.LUT R107, R107, 0xffff, RZ, 0xc0, !PT ;  /* 0x0000ffff6b6b7812 */ /* 0x000fc400078ec0ff */
[----:B------:R-:W-:Y:S02]  /*6250*/  LOP3.LUT R50, R111, 0xffff, RZ, 0xc0, !PT ;  /* 0x0000ffff6f327812 */ /* 0x000fe400078ec0ff */
[----:B------:R-:W-:Y:S02]  /*6260*/  LOP3.LUT R54, R16, 0xffff, RZ, 0xc0, !PT ;  /* 0x0000ffff10367812 */ /* 0x000fe400078ec0ff */
[----:B------:R-:W-:Y:S02]  /*6270*/  SHF.R.U32.HI R4, RZ, 0x8, R40 ;  /* 0x00000008ff047819 */ /* 0x000fe40000011628 */
[----:B------:R-:W-:Y:S02]  /*6280*/  SHF.R.U32.HI R6, RZ, 0x8, R93 ;  /* 0x00000008ff067819 */ /* 0x000fe4000001165d */
[----:B------:R-:W-:Y:S02]  /*6290*/  SHF.R.U32.HI R7, RZ, 0x8, R34 ;  /* 0x00000008ff077819 */ /* 0x000fe40000011622 */
[----:B------:R-:W-:-:S02]  /*62a0*/  PRMT R78, R14, 0x5410, R15 ;  /* 0x000054100e4e7816 */ /* 0x000fc4000000000f */
[----:B------:R-:W-:Y:S02]  /*62b0*/  PRMT R15, R54, 0x3340, R1 ;  /* 0x00003340360f7816 */ /* 0x000fe40000000001 */
[----:B------:R-:W-:Y:S02]  /*62c0*/  PRMT R14, R107, 0x3340, R50 ;  /* 0x000033406b0e7816 */ /* 0x000fe40000000032 */
[----:B------:R-:W-:Y:S02]  /*62d0*/  LOP3.LUT R6, R6, 0xffff, RZ, 0xc0, !PT ;  /* 0x0000ffff06067812 */ /* 0x000fe400078ec0ff */
[----:B------:R-:W-:Y:S02]  /*62e0*/  LOP3.LUT R11, R4, 0xffff, RZ, 0xc0, !PT ;  /* 0x0000ffff040b7812 */ /* 0x000fe400078ec0ff */
[----:B------:R-:W-:Y:S02]  /*62f0*/  LOP3.LUT R7, R7, 0xffff, RZ, 0xc0, !PT ;  /* 0x0000ffff07077812 */ /* 0x000fe400078ec0ff */
[----:B------:R-:W-:-:S02]  /*6300*/  PRMT R118, R14, 0x5410, R15 ;  /* 0x000054100e767816 */ /* 0x000fc4000000000f */
[----:B------:R-:W-:Y:S02]  /*6310*/  PRMT R15, R11, 0x3340, R6 ;  /* 0x000033400b0f7816 */ /* 0x000fe40000000006 */
[----:B------:R-:W-:Y:S02]  /*6320*/  PRMT R16, R7, 0x3340, R42 ;  /* 0x0000334007107816 */ /* 0x000fe4000000002a */
[----:B------:R-:W-:Y:S02]  /*6330*/  SHF.R.U32.HI R7, RZ, 0x8, R46 ;  /* 0x00000008ff077819 */ /* 0x000fe4000001162e */
[----:B------:R-:W-:Y:S02]  /*6340*/  SHF.R.U32.HI R11, RZ, 0x8, R19 ;  /* 0x00000008ff0b7819 */ /* 0x000fe40000011613 */
[----:B------:R-:W-:Y:S02]  /*6350*/  SHF.R.U32.HI R14, RZ, 0x8, R48 ;  /* 0x00000008ff0e7819 */ /* 0x000fe40000011630 */
[----:B------:R-:W-:-:S02]  /*6360*/  LOP3.LUT R7, R7, 0xffff, RZ, 0xc0, !PT ;  /* 0x0000ffff07077812 */ /* 0x000fc400078ec0ff */
[----:B------:R-:W-:Y:S02]  /*6370*/  LOP3.LUT R14, R14, 0xffff, RZ, 0xc0, !PT ;  /* 0x0000ffff0e0e7812 */ /* 0x000fe400078ec0ff */
[----:B------:R-:W-:Y:S02]  /*6380*/  LOP3.LUT R11, R11, 0xffff, RZ, 0xc0, !PT ;  /* 0x0000ffff0b0b7812 */ /* 0x000fe400078ec0ff */
[----:B------:R-:W-:Y:S01]  /*6390*/  F2FP.SATFINITE.E4M3.F32.PACK_AB_MERGE_C R101, R101, R30, RZ ;  /* 0x0000001e6565723e */ /* 0x000fe200048070ff */
[C---:B------:R-:W-:Y:S01]  /*63a0*/  IMAD R30, R9.reuse, 0x2, R36 ;  /* 0x00000002091e7824 */ /* 0x040fe200078e0224 */
[----:B------:R-:W-:Y:S02]  /*63b0*/  SHF.R.U32.HI R4, RZ, 0x8, R38 ;  /* 0x00000008ff047819 */ /* 0x000fe40000011626 */
[----:B------:R-:W-:Y:S01]  /*63c0*/  SHF.R.U32.HI R6, RZ, 0x8, R17 ;  /* 0x00000008ff067819 */ /* 0x000fe20000011611 */
[----:B------:R-:W-:Y:S01]  /*63d0*/  IMAD R24, R9, 0x2, R30 ;  /* 0x0000000209187824 */ /* 0x000fe200078e021e */
[----:B------:R-:W-:-:S02]  /*63e0*/  PRMT R48, R7, 0x3340, R42 ;  /* 0x0000334007307816 */ /* 0x000fc4000000002a */
[----:B------:R-:W-:Y:S01]  /*63f0*/  PRMT R19, R11, 0x3340, R14 ;  /* 0x000033400b137816 */ /* 0x000fe2000000000e */
[C---:B------:R-:W-:Y:S01]  /*6400*/  IMAD R20, R9.reuse, 0x2, R24 ;  /* 0x0000000209147824 */ /* 0x040fe200078e0218 */
[----:B------:R-:W-:Y:S01]  /*6410*/  SHF.R.U32.HI R7, RZ, 0x8, R52 ;  /* 0x00000008ff077819 */ /* 0x000fe20000011634 */
[----:B------:R-:W-:Y:S01]  /*6420*/  FADD R14, R12, -1 ;  /* 0xbf8000000c0e7421 */ /* 0x000fe20000000000 */
[----:B------:R-:W-:Y:S01]  /*6430*/  SHF.R.U32.HI R11, RZ, 0x8, R54 ;  /* 0x00000008ff0b7819 */ /* 0x000fe20000011636 */
[C---:B------:R-:W-:Y:S01]  /*6440*/  IMAD R22, R9.reuse, 0x2, R20 ;  /* 0x0000000209167824 */ /* 0x040fe200078e0214 */
[----:B------:R-:W-:Y:S02]  /*6450*/  LOP3.LUT R6, R6, 0xffff, RZ, 0xc0, !PT ;  /* 0x0000ffff06067812 */ /* 0x000fe400078ec0ff */
[----:B------:R-:W-:Y:S01]  /*6460*/  LOP3.LUT R17, R4, 0xffff, RZ, 0xc0, !PT ;  /* 0x0000ffff04117812 */ /* 0x000fe200078ec0ff */
[----:B------:R-:W-:Y:S01]  /*6470*/  IMAD R26, R9, 0x2, R22 ;  /* 0x00000002091a7824 */ /* 0x000fe200078e0216 */
[----:B------:R-:W-:-:S02]  /*6480*/  LOP3.LUT R7, R7, 0xffff, RZ, 0xc0, !PT ;  /* 0x0000ffff07077812 */ /* 0x000fc400078ec0ff */
[----:B------:R-:W-:Y:S02]  /*6490*/  LOP3.LUT R11, R11, 0xffff, RZ, 0xc0, !PT ;  /* 0x0000ffff0b0b7812 */ /* 0x000fe400078ec0ff */
[----:B------:R-:W-:Y:S02]  /*64a0*/  PRMT R17, R17, 0x3340, R6 ;  /* 0x0000334011117816 */ /* 0x000fe40000000006 */
[----:B------:R-:W-:Y:S02]  /*64b0*/  SHF.R.U32.HI R6, RZ, 0x8, R50 ;  /* 0x00000008ff067819 */ /* 0x000fe40000011632 */
[----:B------:R-:W-:Y:S02]  /*64c0*/  SHF.R.U32.HI R4, RZ, 0x8, R107 ;  /* 0x00000008ff047819 */ /* 0x000fe4000001166b */
[--C-:B------:R-:W-:Y:S01]  /*64d0*/  PRMT R66, R7, 0x3340, R44.reuse ;  /* 0x0000334007427816 */ /* 0x100fe2000000002c */
[----:B------:R-:W-:Y:S01]  /*64e0*/  IMAD.MOV.U32 R7, RZ, RZ, 0x3dc6b27f ;  /* 0x3dc6b27fff077424 */ /* 0x000fe200078e00ff */
[----:B------:R-:W-:Y:S01]  /*64f0*/  PRMT R68, R11, 0x3340, R44 ;  /* 0x000033400b447816 */ /* 0x000fe2000000002c */
[----:B------:R-:W-:Y:S01]  /*6500*/  FADD R11, R5, -1 ;  /* 0xbf800000050b7421 */ /* 0x000fe20000000000 */
[----:B------:R-:W-:Y:S01]  /*6510*/  F2FP.SATFINITE.E4M3.F32.PACK_AB_MERGE_C R103, R103, R28, RZ ;  /* 0x0000001c6767723e */ /* 0x000fe200048070ff */
[-C--:B------:R-:W-:Y:S01]  /*6520*/  FFMA.FTZ R5, R14, R7.reuse, -0.16845393180847167969 ;  /* 0xbe2c7f300e057423 */ /* 0x080fe20000010007 */
[----:B------:R-:W-:Y:S01]  /*6530*/  LOP3.LUT R6, R6, 0xffff, RZ, 0xc0, !PT ;  /* 0x0000ffff06067812 */ /* 0x000fe200078ec0ff */
[----:B------:R-:W-:Y:S01]  /*6540*/  IMAD R28, R9, 0x2, R26 ;  /* 0x00000002091c7824 */ /* 0x000fe200078e021a */
[----:B------:R-:W-:Y:S01]  /*6550*/  LOP3.LUT R21, R4, 0xffff, RZ, 0xc0, !PT ;  /* 0x0000ffff04157812 */ /* 0x000fe200078ec0ff */
[----:B------:R-:W-:Y:S01]  /*6560*/  FFMA.FTZ R4, R11, R7, -0.16845393180847167969 ;  /* 0xbe2c7f300b047423 */ /* 0x000fe20000010007 */
[----:B------:R-:W-:Y:S01]  /*6570*/  LOP3.LUT R101, R101, 0xffff, RZ, 0xc0, !PT ;  /* 0x0000ffff65657812 */ /* 0x000fe200078ec0ff */
[C---:B------:R-:W-:Y:S01]  /*6580*/  FFMA.FTZ R5, R14.reuse, R5, 0.1716887056827545166 ;  /* 0x3e2fcf2a0e057423 */ /* 0x040fe20000010005 */
[----:B------:R-:W-:Y:S01]  /*6590*/  PRMT R21, R21, 0x3340, R6 ;  /* 0x0000334015157816 */ /* 0x000fe20000000006 */
[----:B------:R-:W-:Y:S01]  /*65a0*/  FFMA.FTZ R4, R11, R4, 0.1716887056827545166 ;  /* 0x3e2fcf2a0b047423 */ /* 0x000fe20000010004 */
[----:B------:R-:W-:Y:S01]  /*65b0*/  LOP3.LUT R103, R103, 0xffff, RZ, 0xc0, !PT ;  /* 0x0000ffff67677812 */ /* 0x000fe200078ec0ff */
[----:B------:R-:W-:Y:S01]  /*65c0*/  FFMA.FTZ R5, R14, R5, -0.17900948226451873779 ;  /* 0xbe374e430e057423 */ /* 0x000fe20000010005 */
[----:B------:R-:W-:Y:S01]  /*65d0*/  PRMT R16, R15, 0x5410, R16 ;  /* 0x000054100f107816 */ /* 0x000fe20000000010 */
[----:B------:R-:W-:Y:S01]  /*65e0*/  FFMA.FTZ R4, R11, R4, -0.17900948226451873779 ;  /* 0xbe374e430b047423 */ /* 0x000fe20000010004 */
[----:B------:R-:W-:Y:S01]  /*65f0*/  PRMT R6, R17, 0x5410, R48 ;  /* 0x0000541011067816 */ /* 0x000fe20000000030 */
[----:B------:R-:W-:Y:S01]  /*6600*/  IMAD R32, R9, 0x2, R28 ;  /* 0x0000000209207824 */ /* 0x000fe200078e021c */
[----:B------:R-:W-:Y:S01]  /*6610*/  PRMT R100, R18, 0x4210, R101 ;  /* 0x0000421012647816 */ /* 0x000fe20000000065 */
[----:B------:R-:W-:Y:S01]  /*6620*/  FFMA.FTZ R4, R11, R4, 0.20512372255325317383 ;  /* 0x3e520bf40b047423 */ /* 0x000fe20000010004 */
[----:B------:R-:W-:Y:S01]  /*6630*/  PRMT R102, R102, 0x4210, R103 ;  /* 0x0000421066667816 */ /* 0x000fe20000000067 */
[----:B------:R-:W-:Y:S01]  /*6640*/  FFMA.FTZ R5, R14, R5, 0.20512372255325317383 ;  /* 0x3e520bf40e057423 */ /* 0x000fe20000010005 */
[----:B------:R-:W-:Y:S01]  /*6650*/  PRMT R101, R16, 0x5210, R101 ;  /* 0x0000521010657816 */ /* 0x000fe20000000065 */
[----:B------:R-:W-:Y:S01]  /*6660*/  IMAD R34, R9, 0x2, R32 ;  /* 0x0000000209227824 */ /* 0x000fe200078e0220 */
[----:B------:R-:W-:Y:S01]  /*6670*/  PRMT R103, R6, 0x5210, R103 ;  /* 0x0000521006677816 */ /* 0x000fe20000000067 */
[----:B------:R-:W-:Y:S01]  /*6680*/  FFMA.FTZ R4, R11, R4, -0.24046532809734344482 ;  /* 0xbe763c8b0b047423 */ /* 0x000fe20000010004 */
[C---:B------:R-:W-:Y:S01]  /*6690*/  FFMA.FTZ R5, R14.reuse, R5, -0.24046532809734344482 ;  /* 0xbe763c8b0e057423 */ /* 0x040fe20000010005 */
[----:B------:R-:W-:Y:S01]  /*66a0*/  IMAD R38, R9, 0x2, R34 ;  /* 0x0000000209267824 */ /* 0x000fe200078e0222 */
[----:B------:R-:W-:Y:S01]  /*66b0*/  LOP3.LUT R117, R117, 0xffff, RZ, 0xc0, !PT ;  /* 0x0000ffff75757812 */ /* 0x000fe200078ec0ff */
[----:B------:R-:W-:Y:S01]  /*66c0*/  STSM.16.M88.4 [R2], R100 ;  /* 0x0000006402007844 */ /* 0x000fe20000000200 */
[----:B------:R-:W-:Y:S01]  /*66d0*/  FFMA.FTZ R4, R11, R4, 0.28857114911079406738 ;  /* 0x3e93bf990b047423 */ /* 0x000fe20000010004 */
[C---:B------:R-:W-:Y:S01]  /*66e0*/  FFMA.FTZ R5, R14.reuse, R5, 0.28857114911079406738 ;  /* 0x3e93bf990e057423 */ /* 0x040fe20000010005 */
[----:B------:R-:W-:Y:S01]  /*66f0*/  IMAD R40, R9, 0x2, R38 ;  /* 0x0000000209287824 */ /* 0x000fe200078e0226 */
[----:B------:R-:W-:Y:S01]  /*6700*/  LOP3.LUT R119, R119, 0xffff, RZ, 0xc0, !PT ;  /* 0x0000ffff77777812 */ /* 0x000fe200078ec0ff */
[----:B------:R-:W-:Y:S01]  /*6710*/  FFMA.FTZ R4, R11, R4, -0.36067417263984680176 ;  /* 0xbeb8aa490b047423 */ /* 0x000fe20000010004 */
[----:B------:R-:W-:Y:S01]  /*6720*/  FFMA.FTZ R5, R14, R5, -0.36067417263984680176 ;  /* 0xbeb8aa490e057423 */ /* 0x000fe20000010005 */
[----:B------:R-:W-:Y:S01]  /*6730*/  IMAD R42, R9, 0x2, R40 ;  /* 0x00000002092a7824 */ /* 0x000fe200078e0228 */
[----:B------:R-:W-:Y:S01]  /*6740*/  PRMT R16, R19, 0x5410, R66 ;  /* 0x0000541013107816 */ /* 0x000fe20000000042 */
[----:B------:R-:W-:-:S02]  /*6750*/  IMAD.SHL.U32 R6, R173, 0x10, RZ ;  /* 0x00000010ad067824 */ /* 0x000fc400078e00ff */
[----:B------:R-:W-:Y:S01]  /*6760*/  FFMA.FTZ R4, R11, R4, 0.48089820146560668945 ;  /* 0x3ef6384a0b047423 */ /* 0x000fe20000010004 */
[----:B------:R-:W-:Y:S01]  /*6770*/  FFMA.FTZ R5, R14, R5, 0.48089820146560668945 ;  /* 0x3ef6384a0e057423 */ /* 0x000fe20000010005 */
[----:B------:R-:W-:Y:S01]  /*6780*/  IMAD R44, R9, 0x2, R42 ;  /* 0x00000002092c7824 */ /* 0x000fe200078e022a */
[----:B------:R-:W-:Y:S01]  /*6790*/  PRMT R116, R78, 0x4210, R117 ;  /* 0x000042104e747816 */ /* 0x000fe20000000075 */
[----:B------:R-:W-:Y:S01]  /*67a0*/  FFMA.FTZ R4, R11, R4, -0.72134751081466674805 ;  /* 0xbf38aa3b0b047423 */ /* 0x000fe20000010004 */
[----:B------:R-:W-:Y:S01]  /*67b0*/  FFMA.FTZ R5, R14, R5, -0.72134751081466674805 ;  /* 0xbf38aa3b0e057423 */ /* 0x000fe20000010005 */
[----:B------:R-:W-:Y:S01]  /*67c0*/  IMAD R46, R9, 0x2, R44 ;  /* 0x00000002092e7824 */ /* 0x000fe200078e022c */
[----:B------:R-:W-:Y:S01]  /*67d0*/  LOP3.LUT R73, R6, 0xff0, RZ, 0xc0, !PT ;  /* 0x00000ff006497812 */ /* 0x000fe200078ec0ff */
[----:B------:R-:W-:Y:S01]  /*67e0*/  FMUL R12, R11, R4 ;  /* 0x000000040b0c7220 */ /* 0x000fe20000400000 */
[----:B------:R-:W-:Y:S01]  /*67f0*/  FMUL R15, R14, R5 ;  /* 0x000000050e0f7220 */ /* 0x000fe20000400000 */
[----:B------:R-:W-:Y:S01]  /*6800*/  BAR.SYNC.DEFER_BLOCKING 0x0 ;  /* 0x0000000000007b1d */ /* 0x000fe20000010000 */
[----:B------:R-:W-:-:S02]  /*6810*/  IMAD R48, R9, 0x2, R46 ;  /* 0x0000000209307824 */ /* 0x000fc400078e022e */
[----:B------:R-:W-:Y:S01]  /*6820*/  FMUL R12, R11, R12 ;  /* 0x0000000c0b0c7220 */ /* 0x000fe20000400000 */
[----:B------:R-:W-:Y:S01]  /*6830*/  PRMT R118, R118, 0x4210, R119 ;  /* 0x0000421076767816 */ /* 0x000fe20000000077 */
[----:B------:R-:W-:Y:S01]  /*6840*/  FMUL R15, R14, R15 ;  /* 0x0000000f0e0f7220 */ /* 0x000fe20000400000 */
[----:B------:R-:W-:Y:S02]  /*6850*/  IMAD R50, R9, 0x2, R48 ;  /* 0x0000000209327824 */ /* 0x000fe400078e0230 */
[----:B------:R-:W-:Y:S01]  /*6860*/  FFMA.FTZ R11, R11, 1.4426950216293334961, R12 ;  /* 0x3fb8aa3b0b0b7823 */ /* 0x000fe2000001000c */
[----:B------:R-:W-:Y:S01]  /*6870*/  PRMT R12, R21, 0x5410, R68 ;  /* 0x00005410150c7816 */ /* 0x000fe20000000044 */
[----:B------:R-:W1:Y:S01]  /*6880*/  LDC.64 R106, c[0x0][0x228] ;  /* 0x00008a00ff6a7b82 */ /* 0x000e620000000a00 */
[C---:B------:R-:W-:Y:S01]  /*6890*/  IMAD R52, R9.reuse, 0x2, R50 ;  /* 0x0000000209347824 */ /* 0x040fe200078e0232 */
[----:B------:R-:W-:Y:S01]  /*68a0*/  PRMT R117, R16, 0x5210, R117 ;  /* 0x0000521010757816 */ /* 0x000fe20000000075 */
[----:B------:R-:W-:Y:S01]  /*68b0*/  FADD R70, R10, R11 ;  /* 0x0000000b0a467221 */ /* 0x000fe20000000000 */
[----:B------:R-:W-:Y:S01]  /*68c0*/  PRMT R119, R12, 0x5210, R119 ;  /* 0x000052100c777816 */ /* 0x000fe20000000077 */
[----:B------:R-:W-:Y:S01]  /*68d0*/  IMAD R54, R9, 0x2, R52 ;  /* 0x0000000209367824 */ /* 0x000fe200078e0234 */
[----:B------:R-:W-:Y:S01]  /*68e0*/  ISETP.GE.U32.AND P1, PT, R8, 0x7f800000, PT ;  /* 0x7f8000000800780c */ /* 0x000fe20003f26070 */
[----:B------:R-:W-:Y:S01]  /*68f0*/  FFMA.FTZ R14, R14, 1.4426950216293334961, R15 ;  /* 0x3fb8aa3b0e0e7823 */ /* 0x000fe2000001000f */
[----:B------:R-:W-:Y:S01]  /*6900*/  ISETP.GE.U32.AND P3, PT, R3, 0x7f800000, PT ;  /* 0x7f8000000300780c */ /* 0x000fe20003f66070 */
[----:B------:R-:W-:Y:S01]  /*6910*/  IMAD R56, R9, 0x2, R54 ;  /* 0x0000000209387824 */ /* 0x000fe200078e0236 */
[----:B------:R-:W-:Y:S01]  /*6920*/  LOP3.LUT R172, R173, 0x7f, RZ, 0xc0, !PT ;  /* 0x0000007fadac7812 */ /* 0x000fe200078ec0ff */
[----:B------:R-:W-:Y:S01]  /*6930*/  FADD R71, R13, R14 ;  /* 0x0000000e0d477221 */ /* 0x000fe20000000000 */
[----:B------:R-:W-:Y:S01]  /*6940*/  FSETP.NEU.AND P2, PT, R8, RZ, PT ;  /* 0x000000ff0800720b */ /* 0x000fe20003f4d000 */
[----:B------:R-:W-:-:S02]  /*6950*/  IMAD R58, R9, 0x2, R56 ;  /* 0x00000002093a7824 */ /* 0x000fc400078e0238 */
[----:B0-----:R-:W-:Y:S01]  /*6960*/  IMAD R170, R170, 0x80, R172 ;  /* 0x00000080aaaa7824 */ /* 0x001fe200078e02ac */
[----:B------:R-:W0:Y:S01]  /*6970*/  LDS.128 R4, [R73+UR15] ;  /* 0x0000000f49047984 */ /* 0x000e220008000c00 */
[C---:B------:R-:W-:Y:S02]  /*6980*/  IMAD R60, R9.reuse, 0x2, R58 ;  /* 0x00000002093c7824 */ /* 0x040fe400078e023a */
[----:B------:R-:W-:Y:S01]  /*6990*/  @P1 IMAD.MOV.U32 R11, RZ, RZ, 0x7f800000 ;  /* 0x7f800000ff0b1424 */ /* 0x000fe200078e00ff */
[----:B------:R-:W-:Y:S01]  /*69a0*/  BAR.SYNC.DEFER_BLOCKING 0x0 ;  /* 0x0000000000007b1d */ /* 0x000fe20000010000 */
[C---:B------:R-:W-:Y:S02]  /*69b0*/  IMAD R62, R9.reuse, 0x2, R60 ;  /* 0x00000002093e7824 */ /* 0x040fe400078e023c */
[----:B------:R-:W-:Y:S02]  /*69c0*/  @P3 IMAD.MOV.U32 R10, RZ, RZ, 0x7f800000 ;  /* 0x7f800000ff0a3424 */ /* 0x000fe400078e00ff */
[----:B------:R-:W-:Y:S01]  /*69d0*/  @P1 FFMA.FTZ R70, R8, R11, +INF ;  /* 0x7f80000008461423 */ /* 0x000fe2000001000b */
[----:B------:R-:W-:Y:S01]  /*69e0*/  IMAD R64, R9, 0x2, R62 ;  /* 0x0000000209407824 */ /* 0x000fe200078e023e */
[C---:B------:R-:W-:Y:S01]  /*69f0*/  FSETP.NEU.AND P1, PT, R3.reuse, RZ, PT ;  /* 0x000000ff0300720b */ /* 0x040fe20003f2d000 */
[----:B------:R-:W-:Y:S01]  /*6a00*/  @P3 FFMA.FTZ R71, R3, R10, +INF ;  /* 0x7f80000003473423 */ /* 0x000fe2000001000a */
[----:B------:R-:W-:Y:S01]  /*6a10*/  IMAD R3, R170, UR5, RZ ;  /* 0x00000005aa037c24 */ /* 0x000fe2000f8e02ff */
[----:B------:R-:W-:Y:S01]  /*6a20*/  USHF.R.S32.HI UR5, URZ, 0x1f, UR4 ;  /* 0x0000001f3f057899 */ /* 0x000fe20008011404 */
[----:B------:R-:W-:Y:S01]  /*6a30*/  IMAD R66, R9, 0x2, R64 ;  /* 0x0000000209427824 */ /* 0x000fe200078e0240 */
[----:B------:R-:W-:-:S02]  /*6a40*/  FSEL R70, R70, -INF , P2 ;  /* 0xff80000046467808 */ /* 0x000fc40001000000 */
[----:B-1----:R-:W-:Y:S01]  /*6a50*/  IADD3 R63, P3, P4, R3, UR4, R106 ;  /* 0x00000004033f7c10 */ /* 0x002fe2000fc7e06a */
[C---:B------:R-:W-:Y:S01]  /*6a60*/  IMAD R68, R9.reuse, 0x2, R66 ;  /* 0x0000000209447824 */ /* 0x040fe200078e0242 */
[----:B------:R-:W-:Y:S01]  /*6a70*/  SHF.R.S32.HI R8, RZ, 0x1f, R3 ;  /* 0x0000001fff087819 */ /* 0x000fe20000011403 */
[----:B------:R-:W-:Y:S01]  /*6a80*/  FFMA R70, R70, 0.69314718246459960938, R245 ;  /* 0x3f31721846467823 */ /* 0x000fe200000000f5 */
[----:B------:R-:W-:Y:S01]  /*6a90*/  ULDC UR4, c[0x0][0x27c] ;  /* 0x00009f0000047ab9 */ /* 0x000fe20000000800 */
[C---:B------:R-:W-:Y:S01]  /*6aa0*/  IMAD R72, R9.reuse, 0x2, R68 ;  /* 0x0000000209487824 */ /* 0x040fe200078e0244 */
[----:B------:R-:W-:Y:S01]  /*6ab0*/  IADD3.X R107, R8, UR5, R107, P3, P4 ;  /* 0x00000005086b7c10 */ /* 0x000fe20009fe846b */
[----:B------:R-:W-:Y:S01]  /*6ac0*/  UIMAD UR4, UR14, UR4, URZ ;  /* 0x000000040e0472a4 */ /* 0x000fe2000f8e023f */
[-C--:B------:R-:W-:Y:S01]  /*6ad0*/  IADD3 R8, P6, R30, R63.reuse, RZ ;  /* 0x0000003f1e087210 */ /* 0x080fe20007fde0ff */
[C---:B------:R-:W-:Y:S01]  /*6ae0*/  IMAD R74, R9.reuse, 0x2, R72 ;  /* 0x00000002094a7824 */ /* 0x040fe200078e0248 */
[-C--:B------:R-:W-:Y:S01]  /*6af0*/  IADD3 R10, P3, R24, R63.reuse, RZ ;  /* 0x0000003f180a7210 */ /* 0x080fe20007f7e0ff */
[----:B------:R1:W-:Y:S01]  /*6b00*/  STSM.16.M88.4 [R2], R116 ;  /* 0x0000007402007844 */ /* 0x0003e20000000200 */
[----:B------:R-:W-:Y:S01]  /*6b10*/  IADD3 R12, P4, R20, R63, RZ ;  /* 0x0000003f140c7210 */ /* 0x000fe20007f9e0ff */
[C---:B------:R-:W-:Y:S01]  /*6b20*/  IMAD R76, R9.reuse, 0x2, R74 ;  /* 0x00000002094c7824 */ /* 0x040fe200078e024a */
[----:B------:R-:W-:Y:S01]  /*6b30*/  LEA.HI.X.SX32 R11, R24, R107, 0x1, P3 ;  /* 0x0000006b180b7211 */ /* 0x000fe200018f0eff */
[----:B------:R-:W-:Y:S01]  /*6b40*/  USHF.L.U32 UR5, UR4, 0x2, URZ ;  /* 0x0000000204057899 */ /* 0x000fe2000800063f */
[----:B------:R-:W-:Y:S01]  /*6b50*/  IADD3 R18, P3, R28, R63, RZ ;  /* 0x0000003f1c127210 */ /* 0x000fe20007f7e0ff */
[----:B------:R-:W-:Y:S01]  /*6b60*/  IMAD R78, R9, 0x2, R76 ;  /* 0x00000002094e7824 */ /* 0x000fe200078e024c */
[----:B------:R-:W-:-:S02]  /*6b70*/  LEA.HI.X.SX32 R13, R20, R107, 0x1, P4 ;  /* 0x0000006b140d7211 */ /* 0x000fc400020f0eff */
[----:B------:R-:W-:Y:S01]  /*6b80*/  IADD3 R20, P4, R32, R63, RZ ;  /* 0x0000003f20147210 */ /* 0x000fe20007f9e0ff */
[C---:B------:R-:W-:Y:S01]  /*6b90*/  IMAD R80, R9.reuse, 0x2, R78 ;  /* 0x0000000209507824 */ /* 0x040fe200078e024e */
[----:B------:R-:W-:Y:S02]  /*6ba0*/  LEA.HI.X.SX32 R19, R28, R107, 0x1, P3 ;  /* 0x0000006b1c137211 */ /* 0x000fe400018f0eff */
[C---:B0-----:R-:W-:Y:S01]  /*6bb0*/  PRMT R81, R4.reuse, 0x7773, RZ ;  /* 0x0000777304517816 */ /* 0x041fe200000000ff */
[C---:B------:R-:W-:Y:S01]  /*6bc0*/  IMAD R82, R9.reuse, 0x2, R80 ;  /* 0x0000000209527824 */ /* 0x040fe200078e0250 */
[C---:B------:R-:W-:Y:S02]  /*6bd0*/  PRMT R89, R4.reuse, 0x7772, RZ ;  /* 0x0000777204597816 */ /* 0x040fe400000000ff */
[C---:B------:R-:W-:Y:S01]  /*6be0*/  PRMT R97, R4.reuse, 0x7771, RZ ;  /* 0x0000777104617816 */ /* 0x040fe200000000ff */
[----:B------:R-:W-:Y:S01]  /*6bf0*/  IMAD R69, R9, 0x2, R82 ;  /* 0x0000000209457824 */ /* 0x000fe200078e0252 */
[----:B------:R-:W-:-:S02]  /*6c00*/  PRMT R105, R4, 0x7770, RZ ;  /* 0x0000777004697816 */ /* 0x000fc400000000ff */
[C---:B------:R-:W-:Y:S02]  /*6c10*/  PRMT R79, R5.reuse, 0x7773, RZ ;  /* 0x00007773054f7816 */ /* 0x040fe400000000ff */
[C---:B------:R-:W-:Y:S02]  /*6c20*/  PRMT R87, R5.reuse, 0x7772, RZ ;  /* 0x0000777205577816 */ /* 0x040fe400000000ff */
[C---:B------:R-:W-:Y:S02]  /*6c30*/  PRMT R95, R5.reuse, 0x7771, RZ ;  /* 0x00007771055f7816 */ /* 0x040fe400000000ff */
[----:B------:R-:W-:Y:S02]  /*6c40*/  PRMT R103, R5, 0x7770, RZ ;  /* 0x0000777005677816 */ /* 0x000fe400000000ff */
[C---:B------:R-:W-:Y:S02]  /*6c50*/  PRMT R77, R6.reuse, 0x7773, RZ ;  /* 0x00007773064d7816 */ /* 0x040fe400000000ff */
[----:B------:R-:W-:-:S02]  /*6c60*/  PRMT R85, R6, 0x7772, RZ ;  /* 0x0000777206557816 */ /* 0x000fc400000000ff */
[C---:B------:R-:W-:Y:S02]  /*6c70*/  PRMT R93, R6.reuse, 0x7771, RZ ;  /* 0x00007771065d7816 */ /* 0x040fe400000000ff */
[----:B------:R-:W-:Y:S02]  /*6c80*/  PRMT R101, R6, 0x7770, RZ ;  /* 0x0000777006657816 */ /* 0x000fe400000000ff */
[C---:B------:R-:W-:Y:S02]  /*6c90*/  PRMT R75, R7.reuse, 0x7773, RZ ;  /* 0x00007773074b7816 */ /* 0x040fe400000000ff */
[C---:B------:R-:W-:Y:S02]  /*6ca0*/  PRMT R83, R7.reuse, 0x7772, RZ ;  /* 0x0000777207537816 */ /* 0x040fe400000000ff */
[C---:B------:R-:W-:Y:S02]  /*6cb0*/  PRMT R91, R7.reuse, 0x7771, RZ ;  /* 0x00007771075b7816 */ /* 0x040fe400000000ff */
[----:B------:R-:W-:Y:S01]  /*6cc0*/  PRMT R99, R7, 0x7770, RZ ;  /* 0x0000777007637816 */ /* 0x000fe200000000ff */
[----:B------:R-:W-:Y:S01]  /*6cd0*/  BAR.SYNC.DEFER_BLOCKING 0x0 ;  /* 0x0000000000007b1d */ /* 0x000fe20000010000 */
[----:B-1----:R-:W-:-:S02]  /*6ce0*/  IADD3 R2, P5, R36, R63, RZ ;  /* 0x0000003f24027210 */ /* 0x002fc40007fbe0ff */
[-C--:B------:R-:W-:Y:S02]  /*6cf0*/  LEA.HI.X.SX32 R9, R30, R107.reuse, 0x1, P6 ;  /* 0x0000006b1e097211 */ /* 0x080fe400030f0eff */
[----:B------:R-:W-:Y:S02]  /*6d00*/  LEA.HI.X.SX32 R3, R36, R107, 0x1, P5 ;  /* 0x0000006b24037211 */ /* 0x000fe400028f0eff */
[-C--:B------:R-:W-:Y:S02]  /*6d10*/  IADD3 R14, P5, R22, R63.reuse, RZ ;  /* 0x0000003f160e7210 */ /* 0x080fe40007fbe0ff */
[----:B------:R-:W-:Y:S02]  /*6d20*/  IADD3 R16, P6, R26, R63, RZ ;  /* 0x0000003f1a107210 */ /* 0x000fe40007fde0ff */
[----:B------:R-:W-:Y:S02]  /*6d30*/  LEA.HI.X.SX32 R15, R22, R107, 0x1, P5 ;  /* 0x0000006b160f7211 */ /* 0x000fe400028f0eff */
[----:B------:R-:W-:-:S02]  /*6d40*/  IADD3 R22, P5, R34, R63, RZ ;  /* 0x0000003f22167210 */ /* 0x000fc40007fbe0ff */
[----:B------:R-:W-:Y:S02]  /*6d50*/  LEA.HI.X.SX32 R17, R26, R107, 0x1, P6 ;  /* 0x0000006b1a117211 */ /* 0x000fe400030f0eff */
[-C--:B------:R-:W-:Y:S02]  /*6d60*/  IADD3 R24, P6, R38, R63.reuse, RZ ;  /* 0x0000003f26187210 */ /* 0x080fe40007fde0ff */
[----:B------:R-:W-:Y:S02]  /*6d70*/  IADD3 R26, P3, R40, R63, RZ ;  /* 0x0000003f281a7210 */ /* 0x000fe40007f7e0ff */
[----:B------:R-:W-:Y:S02]  /*6d80*/  LEA.HI.X.SX32 R21, R32, R107, 0x1, P4 ;  /* 0x0000006b20157211 */ /* 0x000fe400020f0eff */
[----:B------:R-:W-:Y:S01]  /*6d90*/  IADD3 R28, P4, R42, R63, RZ ;  /* 0x0000003f2a1c7210 */ /* 0x000fe20007f9e0ff */
[----:B------:R-:W0:Y:S01]  /*6da0*/  LDS.128 R4, [R73+UR15] ;  /* 0x0000000f49047984 */ /* 0x000e220008000c00 */
[----:B------:R-:W-:-:S02]  /*6db0*/  LEA.HI.X.SX32 R23, R34, R107, 0x1, P5 ;  /* 0x0000006b22177211 */ /* 0x000fc400028f0eff */
[----:B------:R-:W-:Y:S01]  /*6dc0*/  IADD3 R30, P5, R44, R63, RZ ;  /* 0x0000003f2c1e7210 */ /* 0x000fe20007fbe0ff */
[----:B------:R-:W-:Y:S01]  /*6dd0*/  STG.E.U8 desc[UR20][R2.64], R105 ;  /* 0x0000006902007986 */ /* 0x000fe2000c101114 */
[----:B------:R-:W-:Y:S02]  /*6de0*/  LEA.HI.X.SX32 R25, R38, R107, 0x1, P6 ;  /* 0x0000006b26197211 */ /* 0x000fe400030f0eff */
[----:B------:R-:W-:Y:S01]  /*6df0*/  IADD3 R32, P6, R46, R63, RZ ;  /* 0x0000003f2e207210 */ /* 0x000fe20007fde0ff */
[----:B------:R-:W-:Y:S01]  /*6e00*/  STG.E.U8 desc[UR20][R8.64], R103 ;  /* 0x0000006708007986 */ /* 0x000fe2000c101114 */
[----:B------:R-:W-:Y:S02]  /*6e10*/  LEA.HI.X.SX32 R27, R40, R107, 0x1, P3 ;  /* 0x0000006b281b7211 */ /* 0x000fe400018f0eff */
[----:B------:R-:W-:Y:S01]  /*6e20*/  IADD3 R34, P3, R48, R63, RZ ;  /* 0x0000003f30227210 */ /* 0x000fe20007f7e0ff */
[----:B------:R-:W-:Y:S01]  /*6e30*/  STG.E.U8 desc[UR20][R10.64], R101 ;  /* 0x000000650a007986 */ /* 0x000fe2000c101114 */
        /* <DEDUP_REMOVED lines=17> */
[----:B------:R0:W-:Y:S01]  /*6f50*/  STG.E.U8 desc[UR20][R22.64], R89 ;  /* 0x0000005916007986 */ /* 0x0001e2000c101114 */
[----:B------:R-:W-:-:S02]  /*6f60*/  LEA.HI.X.SX32 R41, R54, R107, 0x1, P6 ;  /* 0x0000006b36297211 */ /* 0x000fc400030f0eff */
[----:B------:R-:W-:Y:S01]  /*6f70*/  IADD3 R48, P6, R62, R63, RZ ;  /* 0x0000003f3e307210 */ /* 0x000fe20007fde0ff */
[----:B------:R1:W-:Y:S01]  /*6f80*/  STG.E.U8 desc[UR20][R24.64], R87 ;  /* 0x0000005718007986 */ /* 0x0003e2000c101114 */
[----:B------:R-:W-:Y:S02]  /*6f90*/  LEA.HI.X.SX32 R43, R56, R107, 0x1, P3 ;  /* 0x0000006b382b7211 */ /* 0x000fe400018f0eff */
[----:B------:R-:W-:Y:S01]  /*6fa0*/  IADD3 R50, P3, R64, R63, RZ ;  /* 0x0000003f40327210 */ /* 0x000fe20007f7e0ff */
[----:B------:R2:W-:Y:S01]  /*6fb0*/  STG.E.U8 desc[UR20][R26.64], R85 ;  /* 0x000000551a007986 */ /* 0x0005e2000c101114 */
[----:B------:R-:W-:Y:S02]  /*6fc0*/  LEA.HI.X.SX32 R45, R58, R107, 0x1, P4 ;  /* 0x0000006b3a2d7211 */ /* 0x000fe400020f0eff */
[----:B------:R-:W-:Y:S01]  /*6fd0*/  IADD3 R52, P4, R66, R63, RZ ;  /* 0x0000003f42347210 */ /* 0x000fe20007f9e0ff */
[----:B------:R3:W-:Y:S01]  /*6fe0*/  STG.E.U8 desc[UR20][R28.64], R83 ;  /* 0x000000531c007986 */ /* 0x0007e2000c101114 */
[----:B0-----:R-:W-:-:S02]  /*6ff0*/  PRMT R89, R4, 0x7770, RZ ;  /* 0x0000777004597816 */ /* 0x001fc400000000ff */
[C---:B------:R-:W-:Y:S01]  /*7000*/  PRMT R11, R5.reuse, 0x7773, RZ ;  /* 0x00007773050b7816 */ /* 0x040fe200000000ff */
[----:B------:R0:W-:Y:S01]  /*7010*/  STG.E.U8 desc[UR20][R30.64], R81 ;  /* 0x000000511e007986 */ /* 0x0001e2000c101114 */
[C---:B------:R-:W-:Y:S02]  /*7020*/  PRMT R17, R5.reuse, 0x7772, RZ ;  /* 0x0000777205117816 */ /* 0x040fe400000000ff */
[C---:B-1----:R-:W-:Y:S01]  /*7030*/  PRMT R25, R5.reuse, 0x7771, RZ ;  /* 0x0000777105197816 */ /* 0x042fe200000000ff */
[----:B------:R-:W-:Y:S01]  /*7040*/  STG.E.U8 desc[UR20][R32.64], R79 ;  /* 0x0000004f20007986 */ /* 0x000fe2000c101114 */
[----:B------:R-:W-:Y:S02]  /*7050*/  LEA.HI.X.SX32 R47, R60, R107, 0x1, P5 ;  /* 0x0000006b3c2f7211 */ /* 0x000fe400028f0eff */
[----:B--2---:R-:W-:Y:S01]  /*7060*/  PRMT R27, R6, 0x7770, RZ ;  /* 0x00007770061b7816 */ /* 0x004fe200000000ff */
[----:B------:R-:W-:Y:S01]  /*7070*/  STG.E.U8 desc[UR20][R34.64], R77 ;  /* 0x0000004d22007986 */ /* 0x000fe2000c101114 */
[----:B---3--:R-:W-:-:S02]  /*7080*/  PRMT R29, R5, 0x7770, RZ ;  /* 0x00007770051d7816 */ /* 0x008fc400000000ff */
[C---:B------:R-:W-:Y:S01]  /*7090*/  PRMT R5, R7.reuse, 0x7773, RZ ;  /* 0x0000777307057816 */ /* 0x040fe200000000ff */
[----:B------:R-:W-:Y:S01]  /*70a0*/  STG.E.U8 desc[UR20][R36.64], R75 ;  /* 0x0000004b24007986 */ /* 0x000fe2000c101114 */
[C---:B------:R-:W-:Y:S01]  /*70b0*/  PRMT R15, R7.reuse, 0x7772, RZ ;  /* 0x00007772070f7816 */ /* 0x040fe200000000ff */
[----:B0-----:R-:W0:Y:S01]  /*70c0*/  LDC.64 R30, c[0x0][0x230] ;  /* 0x00008c00ff1e7b82 */ /* 0x001e220000000a00 */
[C---:B------:R-:W-:Y:S01]  /*70d0*/  PRMT R21, R7.reuse, 0x7771, RZ ;  /* 0x0000777107157816 */ /* 0x040fe200000000ff */
[----:B------:R-:W-:Y:S01]  /*70e0*/  STG.E.U8 desc[UR20][R38.64], R89 ;  /* 0x0000005926007986 */ /* 0x000fe2000c101114 */
[----:B------:R-:W-:Y:S02]  /*70f0*/  IADD3 R54, P5, R68, R63, RZ ;  /* 0x0000003f44367210 */ /* 0x000fe40007fbe0ff */
[----:B------:R-:W-:Y:S01]  /*7100*/  LEA.HI.X.SX32 R49, R62, R107, 0x1, P6 ;  /* 0x0000006b3e317211 */ /* 0x000fe200030f0eff */
[----:B------:R-:W-:Y:S01]  /*7110*/  STG.E.U8 desc[UR20][R40.64], R29 ;  /* 0x0000001d28007986 */ /* 0x000fe2000c101114 */
[----:B------:R-:W-:-:S02]  /*7120*/  PRMT R7, R7, 0x7770, RZ ;  /* 0x0000777007077816 */ /* 0x000fc400000000ff */
[----:B------:R-:W-:Y:S01]  /*7130*/  IADD3 R56, P6, R72, R63, RZ ;  /* 0x0000003f48387210 */ /* 0x000fe20007fde0ff */
[----:B------:R-:W-:Y:S01]  /*7140*/  STG.E.U8 desc[UR20][R42.64], R27 ;  /* 0x0000001b2a007986 */ /* 0x000fe2000c101114 */
[----:B------:R-:W-:Y:S02]  /*7150*/  LEA.HI.X.SX32 R51, R64, R107, 0x1, P3 ;  /* 0x0000006b40337211 */ /* 0x000fe400018f0eff */
[----:B------:R-:W-:Y:S01]  /*7160*/  PRMT R73, R4, 0x7771, RZ ;  /* 0x0000777104497816 */ /* 0x000fe200000000ff */
[----:B------:R1:W-:Y:S01]  /*7170*/  STG.E.U8 desc[UR20][R44.64], R7 ;  /* 0x000000072c007986 */ /* 0x0003e2000c101114 */
[----:B------:R-:W-:Y:S02]  /*7180*/  IADD3 R58, P3, R74, R63, RZ ;  /* 0x0000003f4a3a7210 */ /* 0x000fe40007f7e0ff */
[----:B------:R-:W-:Y:S01]  /*7190*/  LEA.HI.X.SX32 R53, R66, R107, 0x1, P4 ;  /* 0x0000006b42357211 */ /* 0x000fe200020f0eff */
[----:B------:R-:W-:Y:S01]  /*71a0*/  STG.E.U8 desc[UR20][R46.64], R73 ;  /* 0x000000492e007986 */ /* 0x000fe2000c101114 */
[----:B------:R-:W-:-:S02]  /*71b0*/  IADD3 R60, P4, R76, R63, RZ ;  /* 0x0000003f4c3c7210 */ /* 0x000fc40007f9e0ff */
[----:B------:R-:W-:Y:S01]  /*71c0*/  PRMT R23, R6, 0x7771, RZ ;  /* 0x0000777106177816 */ /* 0x000fe200000000ff */
[----:B------:R-:W-:Y:S01]  /*71d0*/  STG.E.U8 desc[UR20][R48.64], R25 ;  /* 0x0000001930007986 */ /* 0x000fe2000c101114 */
[----:B------:R-:W-:Y:S02]  /*71e0*/  LEA.HI.X.SX32 R55, R68, R107, 0x1, P5 ;  /* 0x0000006b44377211 */ /* 0x000fe400028f0eff */
[----:B------:R-:W-:Y:S01]  /*71f0*/  IADD3 R62, P5, R78, R63, RZ ;  /* 0x0000003f4e3e7210 */ /* 0x000fe20007fbe0ff */
[----:B------:R-:W-:Y:S01]  /*7200*/  STG.E.U8 desc[UR20][R50.64], R23 ;  /* 0x0000001732007986 */ /* 0x000fe2000c101114 */
[----:B------:R-:W-:Y:S01]  /*7210*/  LEA.HI.X.SX32 R57, R72, R107, 0x1, P6 ;  /* 0x0000006b48397211 */ /* 0x000fe200030f0eff */
[----:B-1----:R-:W-:Y:S01]  /*7220*/  IMAD.SHL.U32 R7, R170, 0x4, RZ ;  /* 0x00000004aa077824 */ /* 0x002fe200078e00ff */
[----:B------:R-:W-:Y:S01]  /*7230*/  PRMT R19, R4, 0x7772, RZ ;  /* 0x0000777204137816 */ /* 0x000fe200000000ff */
[----:B------:R-:W-:Y:S01]  /*7240*/  STG.E.U8 desc[UR20][R52.64], R21 ;  /* 0x0000001534007986 */ /* 0x000fe2000c101114 */
[----:B------:R-:W-:-:S02]  /*7250*/  IADD3 R64, P6, R80, R63, RZ ;  /* 0x0000003f50407210 */ /* 0x000fc40007fde0ff */
[----:B------:R-:W-:Y:S01]  /*7260*/  LEA.HI.X.SX32 R59, R74, R107, 0x1, P3 ;  /* 0x0000006b4a3b7211 */ /* 0x000fe200018f0eff */
[----:B------:R-:W-:Y:S01]  /*7270*/  STG.E.U8 desc[UR20][R54.64], R19 ;  /* 0x0000001336007986 */ /* 0x000fe2000c101114 */
[----:B------:R-:W-:Y:S02]  /*7280*/  IADD3 R66, P3, R82, R63, RZ ;  /* 0x0000003f52427210 */ /* 0x000fe40007f7e0ff */
[----:B------:R-:W-:Y:S01]  /*7290*/  LEA.HI.X.SX32 R61, R76, R107, 0x1, P4 ;  /* 0x0000006b4c3d7211 */ /* 0x000fe200020f0eff */
[----:B------:R-:W-:Y:S01]  /*72a0*/  STG.E.U8 desc[UR20][R56.64], R17 ;  /* 0x0000001138007986 */ /* 0x000fe2000c101114 */
[----:B------:R-:W-:Y:S02]  /*72b0*/  PRMT R3, R6, 0x7772, RZ ;  /* 0x0000777206037816 */ /* 0x000fe400000000ff */
[----:B------:R-:W-:Y:S02]  /*72c0*/  IADD3 R68, P4, R69, R63, RZ ;  /* 0x0000003f45447210 */ /* 0x000fe40007f9e0ff */
[----:B------:R-:W-:Y:S01]  /*72d0*/  LEA.HI.X.SX32 R63, R78, R107, 0x1, P5 ;  /* 0x0000006b4e3f7211 */ /* 0x000fe200028f0eff */
[----:B------:R1:W-:Y:S01]  /*72e0*/  STG.E.U8 desc[UR20][R58.64], R3 ;  /* 0x000000033a007986 */ /* 0x0003e2000c101114 */
[----:B------:R-:W-:-:S02]  /*72f0*/  PRMT R13, R4, 0x7773, RZ ;  /* 0x00007773040d7816 */ /* 0x000fc400000000ff */
[-C--:B------:R-:W-:Y:S01]  /*7300*/  LEA.HI.X.SX32 R65, R80, R107.reuse, 0x1, P6 ;  /* 0x0000006b50417211 */ /* 0x080fe200030f0eff */
[----:B------:R2:W-:Y:S01]  /*7310*/  STG.E.U8 desc[UR20][R60.64], R15 ;  /* 0x0000000f3c007986 */ /* 0x0005e2000c101114 */
[-C--:B------:R-:W-:Y:S02]  /*7320*/  LEA.HI.X.SX32 R67, R82, R107.reuse, 0x1, P3 ;  /* 0x0000006b52437211 */ /* 0x080fe400018f0eff */
[----:B------:R-:W-:Y:S01]  /*7330*/  PRMT R9, R6, 0x7773, RZ ;  /* 0x0000777306097816 */ /* 0x000fe200000000ff */
[----:B------:R2:W-:Y:S01]  /*7340*/  STG.E.U8 desc[UR20][R62.64], R13 ;  /* 0x0000000d3e007986 */ /* 0x0005e2000c101114 */
[----:B------:R-:W-:Y:S02]  /*7350*/  LEA.HI.X.SX32 R69, R69, R107, 0x1, P4 ;  /* 0x0000006b45457211 */ /* 0x000fe400020f0eff */
[----:B------:R-:W-:Y:S01]  /*7360*/  FSEL R4, R71, -INF , P1 ;  /* 0xff80000047047808 */ /* 0x000fe20000800000 */
[----:B------:R2:W-:Y:S01]  /*7370*/  STG.E.U8 desc[UR20][R64.64], R11 ;  /* 0x0000000b40007986 */ /* 0x0005e2000c101114 */
[----:B-1----:R-:W-:Y:S01]  /*7380*/  IMAD.SHL.U32 R3, R173, 0x2, RZ ;  /* 0x00000002ad037824 */ /* 0x002fe200078e00ff */
[----:B0-----:R-:W-:Y:S01]  /*7390*/  IADD3 R2, P1, P2, R7, UR5, R30 ;  /* 0x0000000507027c10 */ /* 0x001fe2000fa3e01e */
[----:B------:R-:W-:Y:S01]  /*73a0*/  UIMAD.WIDE UR4, UR4, 0x4, URZ ;  /* 0x00000004040478a5 */ /* 0x000fe2000f8e023f */
[----:B------:R2:W-:Y:S01]  /*73b0*/  STG.E.U8 desc[UR20][R66.64], R9 ;  /* 0x0000000942007986 */ /* 0x0005e2000c101114 */
[----:B------:R-:W-:Y:S01]  /*73c0*/  FFMA R71, R4, 0.69314718246459960938, R171 ;  /* 0x3f31721804477823 */ /* 0x000fe200000000ab */
[----:B------:R-:W-:Y:S01]  /*73d0*/  LOP3.LUT R6, R3, 0x1f8, RZ, 0xc0, !PT ;  /* 0x000001f803067812 */ /* 0x000fe200078ec0ff */
[----:B------:R-:W-:Y:S01]  /*73e0*/  IMAD.HI R4, R170, 0x4, RZ ;  /* 0x00000004aa047827 */ /* 0x000fe200078e02ff */
[----:B------:R2:W-:Y:S01]  /*73f0*/  STG.E.U8 desc[UR20][R68.64], R5 ;  /* 0x0000000544007986 */ /* 0x0005e2000c101114 */
[----:B------:R-:W-:Y:S03]  /*7400*/  BAR.SYNC.DEFER_BLOCKING 0x0 ;  /* 0x0000000000007b1d */ /* 0x000fe60000010000 */
[----:B------:R-:W-:-:S03]  /*7410*/  IADD3.X R3, R4, UR5, R31, P1, P2 ;  /* 0x0000000504037c10 */ /* 0x000fc60008fe441f */
[----:B------:R2:W-:Y:S02]  /*7420*/  STS.64 [R6+UR15], R70 ;  /* 0x0000004606007988 */ /* 0x0005e40008000a0f */
[----:B------:R-:W-:Y:S06]  /*7430*/  BAR.SYNC.DEFER_BLOCKING 0x0 ;  /* 0x0000000000007b1d */ /* 0x000fec0000010000 */
[----:B------:R-:W-:Y:S05]  /*7440*/  @P0 EXIT ;  /* 0x000000000000094d */ /* 0x000fea0003800000 */
[----:B--2---:R-:W0:Y:S04]  /*7450*/  LDS R5, [R0] ;  /* 0x0000000000057984 */ /* 0x004e280000000800 */
[----:B0-----:R-:W-:Y:S01]  /*7460*/  STG.E desc[UR20][R2.64], R5 ;  /* 0x0000000502007986 */ /* 0x001fe2000c101914 */
[----:B------:R-:W-:Y:S05]  /*7470*/  EXIT ;  /* 0x000000000000794d */ /* 0x000fea0003800000 */
.L_x_2:
[----:B------:R-:W-:-:S00]  /*7480*/  BRA `(.L_x_2) ;  /* 0xfffffffc00fc7947 */ /* 0x000fc0000383ffff */
[----:B------:R-:W-:-:S00]  /*7490*/  NOP ;  /* 0x0000000000007918 */ /* 0x000fc00000000000 */
        /* <DEDUP_REMOVED lines=14> */
.L_x_3:


//--------------------- .nv.global.init           --------------------------
	.section	.nv.global.init,"aw",@progbits
.nv.global.init:
	.type		_$_str,@object
	.size		_$_str,(.L_0 - _$_str)
_$_str:
        /*0000*/ 	.byte	0x5f, 0x5f, 0x43, 0x55, 0x44, 0x41, 0x5f, 0x46, 0x54, 0x5a, 0x00
.L_0:


//--------------------- .nv.shared.attn_fwd       --------------------------
	.section	.nv.shared.attn_fwd,"aw",@nobits
	.sectionflags	@""
	.align	16
	.zero		1024


//--------------------- .nv.shared.reserved.0     --------------------------
	.section	.nv.shared.reserved.0,"aw",@nobits
	.weak		__nv_reservedSMEM_offset_0_alias
	.size		__nv_reservedSMEM_offset_0_alias, 0, 0
	.other		__nv_reservedSMEM_offset_0_alias,@"STO_CUDA_RESERVED_SHARED STV_DEFAULT"
__nv_reservedSMEM_offset_0_alias:
	.zero		0


//--------------------- .nv.constant0.attn_fwd    --------------------------
	.section	.nv.constant0.attn_fwd,"a",@progbits
	.sectionflags	@""
	.align	4
.nv.constant0.attn_fwd:
	.zero		664


//--------------------- SYMBOLS --------------------------

	.type		.nv.reservedSmem.offset0,@object
	.size		.nv.reservedSmem.offset0,0x4
